def gluon_wgmma(
    a_ptr,
    b_ptr,
    c_ptr,
    M,
    N,
    K,
    stride_am,
    stride_bk,
    stride_cm,
    BLOCK_M: gl.constexpr,
    BLOCK_N: gl.constexpr,
    BLOCK_K: gl.constexpr,
    DTYPE: gl.constexpr,
    A_LAYOUT: gl.constexpr,
    B_LAYOUT: gl.constexpr,
    C_LAYOUT: gl.constexpr,
    B_SHAPE: gl.constexpr,
    TRANS_B: gl.constexpr,
    NUM_BUFFERS: gl.constexpr,
    NUM_WARPS: gl.constexpr,
):
    a_desc = tma.make_tensor_descriptor(
        a_ptr, [M, K], [stride_am, 1], [BLOCK_M, BLOCK_K], A_LAYOUT
    )
    b_desc = tma.make_tensor_descriptor(
        b_ptr,
        [N, K] if TRANS_B else [K, N],
        [stride_bk, 1],
        B_SHAPE,
        B_LAYOUT,
    )
    c_desc = tma.make_tensor_descriptor(
        c_ptr, [M, N], [stride_cm, 1], [BLOCK_M, BLOCK_N], C_LAYOUT
    )

    a_bufs = gl.allocate_shared_memory(
        DTYPE, [NUM_BUFFERS, BLOCK_M, BLOCK_K], A_LAYOUT
    )
    b_bufs = gl.allocate_shared_memory(DTYPE, [NUM_BUFFERS] + B_SHAPE, B_LAYOUT)

    pid_m = gl.program_id(0)
    pid_n = gl.program_id(1)
    off_m = pid_m * BLOCK_M
    off_n = pid_n * BLOCK_N

    mma_layout: gl.constexpr = pick_wgmma_layout(DTYPE, BLOCK_M, BLOCK_N, NUM_WARPS)
    acc = warpgroup_mma_init(
        gl.zeros((BLOCK_M, BLOCK_N), dtype=gl.float32, layout=mma_layout)
    )

    bars = gl.allocate_shared_memory(
        gl.int64, [NUM_BUFFERS, 1], mbarrier.MBarrierLayout()
    )
    for i in gl.static_range(NUM_BUFFERS):
        mbarrier.init(bars.index(i), count=1)
    idx = 0
    phase = 0

    for k in range(0, K, BLOCK_K):
        a = a_bufs.index(idx)
        b = b_bufs.index(idx)
        bar = bars.index(idx)
        mbarrier.expect(bar, a_desc.block_type.nbytes + b_desc.block_type.nbytes)
        tma.async_copy_global_to_shared(a_desc, [off_m, k], bar, a)
        tma.async_copy_global_to_shared(
            b_desc, [off_n, k] if TRANS_B else [k, off_n], bar, b
        )
        mbarrier.wait(bar, phase=phase)

        if TRANS_B:
            b = b.permute((1, 0))
        acc = warpgroup_mma_wait(num_outstanding=0, deps=(acc,))
        acc = warpgroup_mma(a, b, acc, is_async=True)

        idx += 1
        if idx == NUM_BUFFERS:
            idx = 0
            phase ^= 1

    acc = warpgroup_mma_wait(num_outstanding=0, deps=(acc,))
    for i in gl.static_range(NUM_BUFFERS):
        mbarrier.invalidate(bars.index(i))

    c_smem = gl.allocate_shared_memory(DTYPE, [BLOCK_M, BLOCK_N], C_LAYOUT)
    c_smem.store(acc.to(DTYPE))
    fence_async_shared()
    tma.async_copy_shared_to_global(c_desc, [off_m, off_n], c_smem)
    tma.store_wait(pendings=0)

# config = {"BLOCK_K": 32, "BLOCK_M": 256, "BLOCK_N": 128, "arch": "sm_90", "dtype": "fp8e4m3", "num_buffers": 2, "num_warps": 8, "trans_b": 1}
# arch = sm_90


// ===== COMPILED SASS (sm_90a) =====

	.target	sm_90a

	.elftype	@"ET_EXEC"


//--------------------- .note.nv.tkinfo           --------------------------
	.section	.note.nv.tkinfo,"",@"SHT_NOTE"
	.sectionflags	@"SHF_NOTE_NV_TKINFO"
	.tkinfo
        /*0018*/ 	.word	0x00000002
        /*0030*/ 	.string	""
        /*0030*/ 	.string	"ptxas"
        /*0030*/ 	.string	"Cuda compilation tools, release 13.0, V13.0.88"
        /*0030*/ 	.string	"Build cuda_13.0.r13.0/compiler.36424714_0"
        /*0030*/ 	.string	"-v  -suppress-debug-info  -lineinfo  -arch sm_90a "



//--------------------- .note.nv.cuinfo           --------------------------
	.section	.note.nv.cuinfo,"",@"SHT_NOTE"
	.sectionflags	@"SHF_NOTE_NV_CUINFO"
        /*0018*/ 	.short	0x0002
        /*001a*/ 	.short	0x005a
        /*001c*/ 	.short	0x0082
	.zero		2


//--------------------- .nv.info                  --------------------------
	.section	.nv.info,"",@"SHT_CUDA_INFO"
	.align	4


	//----- nvinfo : EIATTR_REGCOUNT
	.align		4
        /*0000*/ 	.byte	0x04, 0x2f
        /*0002*/ 	.short	(.L_1 - .L_0)
	.align		4
.L_0:
        /*0004*/ 	.word	index@(gluon_wgmma)
        /*0008*/ 	.word	0x0000009a


	//----- nvinfo : EIATTR_FRAME_SIZE
	.align		4
.L_1:
        /*000c*/ 	.byte	0x04, 0x11
        /*000e*/ 	.short	(.L_3 - .L_2)
	.align		4
.L_2:
        /*0010*/ 	.word	index@(gluon_wgmma)
        /*0014*/ 	.word	0x00000000


	//----- nvinfo : EIATTR_MIN_STACK_SIZE
	.align		4
.L_3:
        /*0018*/ 	.byte	0x04, 0x12
        /*001a*/ 	.short	(.L_5 - .L_4)
	.align		4
.L_4:
        /*001c*/ 	.word	index@(gluon_wgmma)
        /*0020*/ 	.word	0x00000000
.L_5:


//--------------------- .nv.compat                --------------------------
	.section	.nv.compat,"",@"SHT_CUDA_COMPAT_INFO"
	.align	4
        /*0000*/ 	.byte	0x02, 0x09, 0x01, 0x00, 0x02, 0x02, 0x04, 0x00, 0x02, 0x05, 0x05, 0x00, 0x03, 0x07, 0x01, 0x01
        /*0010*/ 	.byte	0x02, 0x03, 0x03, 0x00, 0x02, 0x06, 0x01, 0x00, 0x04, 0x0b, 0x08, 0x00, 0x00, 0x00, 0x00, 0x00
        /*0020*/ 	.byte	0x00, 0x00, 0x00, 0x00


//--------------------- .nv.info.gluon_wgmma      --------------------------
	.section	.nv.info.gluon_wgmma,"",@"SHT_CUDA_INFO"
	.sectionflags	@""
	.align	4


	//----- nvinfo : EIATTR_CUDA_API_VERSION
	.align		4
        /*0000*/ 	.byte	0x04, 0x37
        /*0002*/ 	.short	(.L_7 - .L_6)
.L_6:
        /*0004*/ 	.word	0x00000082


	//----- nvinfo : EIATTR_KPARAM_INFO
	.align		4
.L_7:
        /*0008*/ 	.byte	0x04, 0x17
        /*000a*/ 	.short	(.L_9 - .L_8)
.L_8:
        /*000c*/ 	.word	0x00000000
        /*0010*/ 	.short	0x000a
        /*0012*/ 	.short	0x0048
        /*0014*/ 	.byte	0x00, 0xf4, 0x21, 0x00


	//----- nvinfo : EIATTR_KPARAM_INFO
	.align		4
.L_9:
        /*0018*/ 	.byte	0x04, 0x17
        /*001a*/ 	.short	(.L_11 - .L_10)
.L_10:
        /*001c*/ 	.word	0x00000000
        /*0020*/ 	.short	0x0009
        /*0022*/ 	.short	0x0040
        /*0024*/ 	.byte	0x00, 0xf4, 0x21, 0x00


	//----- nvinfo : EIATTR_KPARAM_INFO
	.align		4
.L_11:
        /*0028*/ 	.byte	0x04, 0x17
        /*002a*/ 	.short	(.L_13 - .L_12)
.L_12:
        /*002c*/ 	.word	0x00000000
        /*0030*/ 	.short	0x0008
        /*0032*/ 	.short	0x0038
        /*0034*/ 	.byte	0x00, 0xf0, 0x21, 0x00


	//----- nvinfo : EIATTR_KPARAM_INFO
	.align		4
.L_13:
        /*0038*/ 	.byte	0x04, 0x17
        /*003a*/ 	.short	(.L_15 - .L_14)
.L_14:
        /*003c*/ 	.word	0x00000000
        /*0040*/ 	.short	0x0007
        /*0042*/ 	.short	0x0030
        /*0044*/ 	.byte	0x00, 0xf0, 0x21, 0x00


	//----- nvinfo : EIATTR_KPARAM_INFO
	.align		4
.L_15:
        /*0048*/ 	.byte	0x04, 0x17
        /*004a*/ 	.short	(.L_17 - .L_16)
.L_16:
        /*004c*/ 	.word	0x00000000
        /*0050*/ 	.short	0x0006
        /*0052*/ 	.short	0x0028
        /*0054*/ 	.byte	0x00, 0xf0, 0x21, 0x00


	//----- nvinfo : EIATTR_KPARAM_INFO
	.align		4
.L_17:
        /*0058*/ 	.byte	0x04, 0x17
        /*005a*/ 	.short	(.L_19 - .L_18)
.L_18:
        /*005c*/ 	.word	0x00000000
        /*0060*/ 	.short	0x0005
        /*0062*/ 	.short	0x0020
        /*0064*/ 	.byte	0x00, 0xf0, 0x11, 0x00


	//----- nvinfo : EIATTR_KPARAM_INFO
	.align		4
.L_19:
        /*0068*/ 	.byte	0x04, 0x17
        /*006a*/ 	.short	(.L_21 - .L_20)
.L_20:
        /*006c*/ 	.word	0x00000000
        /*0070*/ 	.short	0x0004
        /*0072*/ 	.short	0x001c
        /*0074*/ 	.byte	0x00, 0xf0, 0x11, 0x00


	//----- nvinfo : EIATTR_KPARAM_INFO
	.align		4
.L_21:
        /*0078*/ 	.byte	0x04, 0x17
        /*007a*/ 	.short	(.L_23 - .L_22)
.L_22:
        /*007c*/ 	.word	0x00000000
        /*0080*/ 	.short	0x0003
        /*0082*/ 	.short	0x0018
        /*0084*/ 	.byte	0x00, 0xf0, 0x11, 0x00


	//----- nvinfo : EIATTR_KPARAM_INFO
	.align		4
.L_23:
        /*0088*/ 	.byte	0x04, 0x17
        /*008a*/ 	.short	(.L_25 - .L_24)
.L_24:
        /*008c*/ 	.word	0x00000000
        /*0090*/ 	.short	0x0002
        /*0092*/ 	.short	0x0010
        /*0094*/ 	.byte	0x00, 0xf4, 0x21, 0x00


	//----- nvinfo : EIATTR_KPARAM_INFO
	.align		4
.L_25:
        /*0098*/ 	.byte	0x04, 0x17
        /*009a*/ 	.short	(.L_27 - .L_26)
.L_26:
        /*009c*/ 	.word	0x00000000
        /*00a0*/ 	.short	0x0001
        /*00a2*/ 	.short	0x0008
        /*00a4*/ 	.byte	0x00, 0xf4, 0x21, 0x00


	//----- nvinfo : EIATTR_KPARAM_INFO
	.align		4
.L_27:
        /*00a8*/ 	.byte	0x04, 0x17
        /*00aa*/ 	.short	(.L_29 - .L_28)
.L_28:
        /*00ac*/ 	.word	0x00000000
        /*00b0*/ 	.short	0x0000
        /*00b2*/ 	.short	0x0000
        /*00b4*/ 	.byte	0x00, 0xf4, 0x21, 0x00


	//----- nvinfo : EIATTR_SPARSE_MMA_MASK
	.align		4
.L_29:
        /*00b8*/ 	.byte	0x03, 0x50
        /*00ba*/ 	.short	0x0000


	//----- nvinfo : EIATTR_MAXREG_COUNT
	.align		4
        /*00bc*/ 	.byte	0x03, 0x1b
        /*00be*/ 	.short	0x00ff


	//----- nvinfo : EIATTR_NUM_BARRIERS
	.align		4
        /*00c0*/ 	.byte	0x02, 0x4c
        /*00c2*/ 	.byte	0x01
	.zero		1


	//----- nvinfo : EIATTR_MERCURY_ISA_VERSION
	.align		4
        /*00c4*/ 	.byte	0x03, 0x5f
        /*00c6*/ 	.short	0x0101


	//----- nvinfo : EIATTR_INT_WARP_WIDE_INSTR_OFFSETS
	.align		4
        /*00c8*/ 	.byte	0x04, 0x31
        /*00ca*/ 	.short	(.L_31 - .L_30)


	//   ....[0]....
.L_30:
        /*00cc*/ 	.word	0x00001570


	//   ....[1]....
        /*00d0*/ 	.word	0x00001590


	//   ....[2]....
        /*00d4*/ 	.word	0x00001640


	//   ....[3]....
        /*00d8*/ 	.word	0x00001c30


	//   ....[4]....
        /*00dc*/ 	.word	0x00001c40


	//   ....[5]....
        /*00e0*/ 	.word	0x00001cc0


	//   ....[6]....
        /*00e4*/ 	.word	0x00001cd0


	//   ....[7]....
        /*00e8*/ 	.word	0x00002180


	//   ....[8]....
        /*00ec*/ 	.word	0x000021a0


	//----- nvinfo : EIATTR_COOP_GROUP_MASK_REGIDS
	.align		4
.L_31:
        /*00f0*/ 	.byte	0x04, 0x29
        /*00f2*/ 	.short	(.L_33 - .L_32)


	//   ....[0]....
.L_32:
        /*00f4*/ 	.word	0xffffffff


	//   ....[1]....
        /*00f8*/ 	.word	0xffffffff


	//   ....[2]....
        /*00fc*/ 	.word	0xffffffff


	//----- nvinfo : EIATTR_COOP_GROUP_INSTR_OFFSETS
	.align		4
.L_33:
        /*0100*/ 	.byte	0x04, 0x28
        /*0102*/ 	.short	(.L_35 - .L_34)


	//   ....[0]....
.L_34:
        /*0104*/ 	.word	0x00000140


	//   ....[1]....
        /*0108*/ 	.word	0x000006e0


	//   ....[2]....
        /*010c*/ 	.word	0x00000cb0


	//----- nvinfo : EIATTR_MBARRIER_INSTR_OFFSETS
	.align		4
.L_35:
        /*0110*/ 	.byte	0x04, 0x39
        /*0112*/ 	.short	(.L_37 - .L_36)


	//   ....[0]....
.L_36:
        /*0114*/ 	.word	0x000016c0
        /*0118*/ 	.word	0x000000ff
        /*011c*/ 	.word	0x00006000
        /*0120*/ 	.short	0x0100
        /*0122*/ 	.byte	0x08
	.zero		1


	//   ....[1]....
        /*0124*/ 	.word	0x000016e0
        /*0128*/ 	.word	0x000000ff
        /*012c*/ 	.word	0x00006008
        /*0130*/ 	.short	0x0100
        /*0132*/ 	.byte	0x08
	.zero		1


	//   ....[2]....
        /*0134*/ 	.word	0x00001dc0
        /*0138*/ 	.word	0x000000ff
        /*013c*/ 	.word	0x00006000
        /*0140*/ 	.short	0x010a
        /*0142*/ 	.byte	0x21
	.zero		1


	//   ....[3]....
        /*0144*/ 	.word	0x00002050
        /*0148*/ 	.word	0x000000ff
        /*014c*/ 	.word	0x00006000
        /*0150*/ 	.short	0x0108
        /*0152*/ 	.byte	0x08
	.zero		1


	//   ....[4]....
        /*0154*/ 	.word	0x00002130
        /*0158*/ 	.word	0x000000ff
        /*015c*/ 	.word	0x00006008
        /*0160*/ 	.short	0x0108
        /*0162*/ 	.byte	0x08
	.zero		1


	//   ....[5]....
        /*0164*/ 	.word	0x00002950
        /*0168*/ 	.word	0x000000ff
        /*016c*/ 	.word	0x00006000
        /*0170*/ 	.short	0x010a
        /*0172*/ 	.byte	0x21
	.zero		1


	//----- nvinfo : EIATTR_NUM_MBARRIERS
	.align		4
.L_37:
        /*0174*/ 	.byte	0x03, 0x38
        /*0176*/ 	.short	0x0002


	//----- nvinfo : EIATTR_EXIT_INSTR_OFFSETS
	.align		4
        /*0178*/ 	.byte	0x04, 0x1c
        /*017a*/ 	.short	(.L_39 - .L_38)


	//   ....[0]....
.L_38:
        /*017c*/ 	.word	0x00002940


	//----- nvinfo : EIATTR_REQNTID
	.align		4
.L_39:
        /*0180*/ 	.byte	0x04, 0x10
        /*0182*/ 	.short	(.L_41 - .L_40)
.L_40:
        /*0184*/ 	.word	0x00000100
        /*0188*/ 	.word	0x00000001
        /*018c*/ 	.word	0x00000001


	//----- nvinfo : EIATTR_CRS_STACK_SIZE
	.align		4
.L_41:
        /*0190*/ 	.byte	0x04, 0x1e
        /*0192*/ 	.short	(.L_43 - .L_42)
.L_42:
        /*0194*/ 	.word	0x00000000


	//----- nvinfo : EIATTR_CBANK_PARAM_SIZE
	.align		4
.L_43:
        /*0198*/ 	.byte	0x03, 0x19
        /*019a*/ 	.short	0x0050


	//----- nvinfo : EIATTR_PARAM_CBANK
	.align		4
        /*019c*/ 	.byte	0x04, 0x0a
        /*019e*/ 	.short	(.L_45 - .L_44)
	.align		4
.L_44:
        /*01a0*/ 	.word	index@(.nv.constant0.gluon_wgmma)
        /*01a4*/ 	.short	0x0210
        /*01a6*/ 	.short	0x0050


	//----- nvinfo : EIATTR_SW_WAR
	.align		4
.L_45:
        /*01a8*/ 	.byte	0x04, 0x36
        /*01aa*/ 	.short	(.L_47 - .L_46)
.L_46:
        /*01ac*/ 	.word	0x00000008
.L_47:


//--------------------- .nv.callgraph             --------------------------
	.section	.nv.callgraph,"",@"SHT_CUDA_CALLGRAPH"
	.align	4
	.sectionentsize	8
	.align		4
        /*0000*/ 	.word	0x00000000
	.align		4
        /*0004*/ 	.word	0xffffffff
	.align		4
        /*0008*/ 	.word	0x00000000
	.align		4
        /*000c*/ 	.word	0xfffffffe
	.align		4
        /*0010*/ 	.word	0x00000000
	.align		4
        /*0014*/ 	.word	0xfffffffd
	.align		4
        /*0018*/ 	.word	0x00000000
	.align		4
        /*001c*/ 	.word	0xfffffffc


//--------------------- .text.gluon_wgmma         --------------------------
	.section	.text.gluon_wgmma,"ax",@progbits
	.align	128
        .global         gluon_wgmma
        .type           gluon_wgmma,@function
        .size           gluon_wgmma,(.L_x_53 - gluon_wgmma)
        .other          gluon_wgmma,@"STO_CUDA_ENTRY STV_DEFAULT"
gluon_wgmma:
.text.gluon_wgmma:
[----:B------:R-:W-:Y:S01]  /*0000*/  LDC R1, c[0x0][0x28] ;  /* 0x00000a00ff017b82 */ /* 0x000fe20000000800 */
[----:B------:R-:W1:Y:S07]  /*0010*/  S2R R0, SR_TID.X ;  /* 0x0000000000007919 */ /* 0x000e6e0000002100 */
[----:B------:R-:W2:Y:S01]  /*0020*/  S2UR UR4, SR_CgaCtaId ;  /* 0x00000000000479c3 */ /* 0x000ea20000008800 */
[----:B------:R-:W-:Y:S01]  /*0030*/  UMOV UR8, 0x400 ;  /* 0x0000040000087882 */ /* 0x000fe20000000000 */
[----:B------:R-:W-:Y:S01]  /*0040*/  ULDC UR6, c[0x0][0xc] ;  /* 0x0000030000067ab9 */ /* 0x000fe20000000800 */
[----:B------:R-:W-:Y:S01]  /*0050*/  ULDC.64 UR28, c[0x0][0x250] ;  /* 0x00009400001c7ab9 */ /* 0x000fe20000000a00 */
[----:B------:R-:W-:Y:S04]  /*0060*/  BSSY B0, `(.L_x_0) ;  /* 0x000001e000007945 */ /* 0x000fe80003800000 */
[----:B------:R-:W3:Y:S08]  /*0070*/  LDC R12, c[0x0][0x230] ;  /* 0x00008c00ff0c7b82 */ /* 0x000ef00000000800 */
[----:B------:R-:W-:Y:S08]  /*0080*/  S2UR UR30, SR_CTAID.Y ;  /* 0x00000000001e79c3 */ /* 0x000ff00000002600 */
[----:B------:R-:W4:Y:S01]  /*0090*/  S2UR UR5, SR_CTAID.Z ;  /* 0x00000000000579c3 */ /* 0x000f220000002700 */
[----:B--2---:R-:W-:-:S03]  /*00a0*/  ULEA UR8, UR4, UR8, 0x18 ;  /* 0x0000000804087291 */ /* 0x004fc6000f8ec03f */
[----:B------:R-:W-:Y:S01]  /*00b0*/  ULDC UR4, c[0x0][0x10] ;  /* 0x0000040000047ab9 */ /* 0x000fe20000000800 */
[----:B-1----:R-:W-:-:S03]  /*00c0*/  LOP3.LUT R7, R0, 0xff, RZ, 0xc0, !PT ;  /* 0x000000ff00077812 */ /* 0x002fc600078ec0ff */
[----:B------:R-:W1:Y:S01]  /*00d0*/  S2UR UR31, SR_CTAID.X ;  /* 0x00000000001f79c3 */ /* 0x000e620000002500 */
[----:B---3--:R-:W-:Y:S01]  /*00e0*/  VIADD R5, R12, 0xffffffff ;  /* 0xffffffff0c057836 */ /* 0x008fe20000000000 */
[C---:B------:R-:W-:Y:S02]  /*00f0*/  ISETP.GE.U32.AND P0, PT, R7.reuse, 0x20, PT ;  /* 0x000000200700780c */ /* 0x040fe40003f06070 */
[C---:B------:R-:W-:Y:S02]  /*0100*/  ISETP.NE.U32.AND P2, PT, R7.reuse, RZ, PT ;  /* 0x000000ff0700720c */ /* 0x040fe40003f45070 */
[----:B------:R-:W-:Y:S02]  /*0110*/  LEA R4, R7, UR8, 0x2 ;  /* 0x0000000807047c11 */ /* 0x000fe4000f8e10ff */
[----:B------:R-:W2:Y:S07]  /*0120*/  LDC R6, c[0x0][0x228] ;  /* 0x00008a00ff067b82 */ /* 0x000eae0000000800 */
[----:B------:R3:W-:Y:S01]  /*0130*/  @!P0 STS [R4], RZ ;  /* 0x000000ff04008388 */ /* 0x0007e20000000800 */
[----:B------:R-:W-:-:S03]  /*0140*/  NOP ;  /* 0x0000000000007918 */ /* 0x000fc60000000000 */
[----:B------:R3:W-:Y:S01]  /*0150*/  @!P2 STS [UR8+0x20], R5 ;  /* 0x00002005ff00a988 */ /* 0x0007e20008000808 */
[----:B----4-:R-:W-:-:S04]  /*0160*/  UIMAD UR4, UR5, UR4, UR30 ;  /* 0x00000004050472a4 */ /* 0x010fc8000f8e021e */
[----:B-1----:R-:W-:-:S04]  /*0170*/  UIMAD UR4, UR4, UR6, UR31 ;  /* 0x00000006040472a4 */ /* 0x002fc8000f8e021f */
[----:B------:R-:W-:Y:S01]  /*0180*/  UIMAD UR5, UR4, 0x180, URZ ;  /* 0x00000180040578a4 */ /* 0x000fe2000f8e023f */
[----:B--2---:R-:W-:Y:S02]  /*0190*/  VIADD R6, R6, 0xffffffff ;  /* 0xffffffff06067836 */ /* 0x004fe40000000000 */
[----:B------:R-:W-:Y:S01]  /*01a0*/  UMOV UR4, URZ ;  /* 0x0000003f00047c82 */ /* 0x000fe20008000000 */
[----:B------:R-:W-:-:S04]  /*01b0*/  UIADD3 UR24, UP0, UR5, UR28, URZ ;  /* 0x0000001c05187290 */ /* 0x000fc8000ff1e03f */
[----:B------:R-:W-:Y:S01]  /*01c0*/  ULEA.HI.X.SX32 UR25, UR5, UR29, 0x1, UP0 ;  /* 0x0000001d05197291 */ /* 0x000fe200080f0e3f */
[----:B---3--:R-:W-:Y:S11]  /*01d0*/  @P2 BRA `(.L_x_1) ;  /* 0x0000000000182947 */ /* 0x008ff60003800000 */
[----:B------:R-:W1:Y:S01]  /*01e0*/  LDS R2, [UR8+0x8] ;  /* 0x00000808ff027984 */ /* 0x000e620008000800 */
[----:B------:R-:W2:Y:S01]  /*01f0*/  LDC.64 R8, c[0x0][0x210] ;  /* 0x00008400ff087b82 */ /* 0x000ea20000000a00 */
[----:B------:R-:W-:Y:S02]  /*0200*/  IMAD.MOV.U32 R3, RZ, RZ, 0x70 ;  /* 0x00000070ff037424 */ /* 0x000fe400078e00ff */
[----:B--2---:R2:W-:Y:S03]  /*0210*/  STS.64 [UR8], R8 ;  /* 0x00000008ff007988 */ /* 0x0045e60008000a08 */
[----:B-1----:R-:W-:-:S05]  /*0220*/  LOP3.LUT R2, R2, 0x10, R3, 0xd8, !PT ;  /* 0x0000001002027812 */ /* 0x002fca00078ed803 */
[----:B------:R2:W-:Y:S02]  /*0230*/  STS [UR8+0x8], R2 ;  /* 0x00000802ff007988 */ /* 0x0005e40008000808 */
.L_x_1:
[----:B------:R-:W-:Y:S05]  /*0240*/  BSYNC B0 ;  /* 0x0000000000007941 */ /* 0x000fea0003800000 */
.L_x_0:
[----:B------:R-:W-:Y:S04]  /*0250*/  BSSY B0, `(.L_x_2) ;  /* 0x000000a000007945 */ /* 0x000fe80003800000 */
[----:B------:R-:W-:Y:S05]  /*0260*/  @P2 BRA `(.L_x_3) ;  /* 0x0000000000202947 */ /* 0x000fea0003800000 */
[----:B--2---:R-:W1:Y:S01]  /*0270*/  LDS R2, [UR8+0x34] ;  /* 0x00003408ff027984 */ /* 0x004e620008000800 */
[----:B------:R-:W-:Y:S02]  /*0280*/  IMAD.MOV.U32 R3, RZ, RZ, 0x1f000000 ;  /* 0x1f000000ff037424 */ /* 0x000fe400078e00ff */
[----:B------:R-:W-:Y:S01]  /*0290*/  @!P2 IMAD.MOV.U32 R8, RZ, RZ, 0xff ;  /* 0x000000ffff08a424 */ /* 0x000fe200078e00ff */
[----:B------:R-:W2:Y:S02]  /*02a0*/  @!P2 LDS R9, [UR8+0x38] ;  /* 0x00003808ff09a984 */ /* 0x000ea40008000800 */
[----:B-1----:R-:W-:Y:S02]  /*02b0*/  LOP3.LUT R2, R2, 0xff000000, R3, 0xb8, !PT ;  /* 0xff00000002027812 */ /* 0x002fe400078eb803 */
[----:B--2---:R-:W-:-:S03]  /*02c0*/  @!P2 LOP3.LUT R3, R9, 0xff, R8, 0xb8, !PT ;  /* 0x000000ff0903a812 */ /* 0x004fc600078eb808 */
[----:B------:R1:W-:Y:S04]  /*02d0*/  STS [UR8+0x34], R2 ;  /* 0x00003402ff007988 */ /* 0x0003e80008000808 */
[----:B------:R1:W-:Y:S02]  /*02e0*/  @!P2 STS [UR8+0x38], R3 ;  /* 0x00003803ff00a988 */ /* 0x0003e40008000808 */
.L_x_3:
[----:B------:R-:W-:Y:S05]  /*02f0*/  BSYNC B0 ;  /* 0x0000000000007941 */ /* 0x000fea0003800000 */
.L_x_2:
[----:B------:R-:W-:Y:S04]  /*0300*/  BSSY B0, `(.L_x_4) ;  /* 0x000000a000007945 */ /* 0x000fe80003800000 */
[----:B------:R-:W-:Y:S05]  /*0310*/  @P2 BRA `(.L_x_5) ;  /* 0x0000000000202947 */ /* 0x000fea0003800000 */
[----:B-12---:R-:W1:Y:S01]  /*0320*/  LDS R2, [UR8+0x1c] ;  /* 0x00001c08ff027984 */ /* 0x006e620008000800 */
[----:B------:R-:W2:Y:S03]  /*0330*/  LDC.64 R10, c[0x0][0x238] ;  /* 0x00008e00ff0a7b82 */ /* 0x000ea60000000a00 */
[----:B------:R3:W-:Y:S01]  /*0340*/  STS [UR8+0x24], R6 ;  /* 0x00002406ff007988 */ /* 0x0007e20008000808 */
[--C-:B--2---:R-:W-:Y:S02]  /*0350*/  SHF.R.U32.HI R9, RZ, 0x4, R11.reuse ;  /* 0x00000004ff097819 */ /* 0x104fe4000001160b */
[----:B------:R-:W-:-:S05]  /*0360*/  SHF.R.U64 R3, R10, 0x4, R11 ;  /* 0x000000040a037819 */ /* 0x000fca000000120b */
[----:B------:R3:W-:Y:S01]  /*0370*/  STS [UR8+0xc], R3 ;  /* 0x00000c03ff007988 */ /* 0x0007e20008000808 */
[----:B-1----:R-:W-:-:S05]  /*0380*/  LOP3.LUT R2, R2, 0xf, R9, 0xb8, !PT ;  /* 0x0000000f02027812 */ /* 0x002fca00078eb809 */
[----:B------:R3:W-:Y:S02]  /*0390*/  STS [UR8+0x1c], R2 ;  /* 0x00001c02ff007988 */ /* 0x0007e40008000808 */
.L_x_5:
[----:B------:R-:W-:Y:S05]  /*03a0*/  BSYNC B0 ;  /* 0x0000000000007941 */ /* 0x000fea0003800000 */
.L_x_4:
[----:B------:R-:W-:Y:S04]  /*03b0*/  BSSY B1, `(.L_x_6) ;  /* 0x000001d000017945 */ /* 0x000fe80003800000 */
[----:B------:R-:W-:Y:S04]  /*03c0*/  BSSY B0, `(.L_x_7) ;  /* 0x0000018000007945 */ /* 0x000fe80003800000 */
[----:B------:R-:W-:Y:S05]  /*03d0*/  @P2 BRA `(.L_x_8) ;  /* 0x00000000001c2947 */ /* 0x000fea0003800000 */
[----:B-123--:R-:W1:Y:S02]  /*03e0*/  LDS R2, [UR8+0x34] ;  /* 0x00003408ff027984 */ /* 0x00ee640008000800 */
[----:B-1----:R-:W-:-:S05]  /*03f0*/  LOP3.LUT R2, R2, 0x7, RZ, 0xb8, !PT ;  /* 0x0000000702027812 */ /* 0x002fca00078eb8ff */
[----:B------:R1:W-:Y:S01]  /*0400*/  STS [UR8+0x34], R2 ;  /* 0x00003402ff007988 */ /* 0x0003e20008000808 */
[----:B------:R-:W-:Y:S05]  /*0410*/  @P2 BRA `(.L_x_9) ;  /* 0x00000000001c2947 */ /* 0x000fea0003800000 */
[----:B-1----:R-:W1:Y:S02]  /*0420*/  LDS R2, [UR8+0x34] ;  /* 0x00003408ff027984 */ /* 0x002e640008000800 */
[----:B-1----:R-:W-:-:S05]  /*0430*/  LOP3.LUT R2, R2, 0x38, RZ, 0xb8, !PT ;  /* 0x0000003802027812 */ /* 0x002fca00078eb8ff */
[----:B------:R4:W-:Y:S02]  /*0440*/  STS [UR8+0x34], R2 ;  /* 0x00003402ff007988 */ /* 0x0009e40008000808 */
.L_x_8:
[----:B------:R-:W-:Y:S05]  /*0450*/  @P2 BRA `(.L_x_10) ;  /* 0x00000000001c2947 */ /* 0x000fea0003800000 */
[----:B-1234-:R-:W1:Y:S02]  /*0460*/  LDS R2, [UR8+0x8] ;  /* 0x00000808ff027984 */ /* 0x01ee640008000800 */
[----:B-1----:R-:W-:-:S05]  /*0470*/  LOP3.LUT R2, R2, 0x780, RZ, 0xb8, !PT ;  /* 0x0000078002027812 */ /* 0x002fca00078eb8ff */
[----:B------:R2:W-:Y:S02]  /*0480*/  STS [UR8+0x8], R2 ;  /* 0x00000802ff007988 */ /* 0x0005e40008000808 */
.L_x_9:
[----:B------:R-:W-:Y:S05]  /*0490*/  @P2 BRA `(.L_x_11) ;  /* 0x0000000000282947 */ /* 0x000fea0003800000 */
[----:B-12---:R-:W1:Y:S02]  /*04a0*/  LDS R2, [UR8+0x8] ;  /* 0x00000808ff027984 */ /* 0x006e640008000800 */
[----:B-1----:R-:W-:-:S05]  /*04b0*/  LOP3.LUT R2, R2, 0x1800, RZ, 0xb8, !PT ;  /* 0x0000180002027812 */ /* 0x002fca00078eb8ff */
[----:B------:R5:W-:Y:S02]  /*04c0*/  STS [UR8+0x8], R2 ;  /* 0x00000802ff007988 */ /* 0x000be40008000808 */
.L_x_10:
[----:B------:R-:W-:Y:S05]  /*04d0*/  @P2 BREAK B0 ;  /* 0x0000000000002942 */ /* 0x000fea0003800000 */
[----:B------:R-:W-:Y:S05]  /*04e0*/  @P2 BRA `(.L_x_12) ;  /* 0x0000000000242947 */ /* 0x000fea0003800000 */
[----:B-1-3--:R-:W1:Y:S01]  /*04f0*/  LDS R3, [UR8+0x8] ;  /* 0x00000808ff037984 */ /* 0x00ae620008000800 */
[----:B--2-45:R-:W-:-:S05]  /*0500*/  IMAD.MOV.U32 R2, RZ, RZ, 0x6000 ;  /* 0x00006000ff027424 */ /* 0x034fca00078e00ff */
[----:B-1----:R-:W-:-:S04]  /*0510*/  LOP3.LUT R2, R3, 0x2000, R2, 0xd8, !PT ;  /* 0x0000200003027812 */ /* 0x002fc800078ed802 */
[----:B------:R-:W-:-:S05]  /*0520*/  LOP3.LUT R2, R2, 0x400000, RZ, 0xb8, !PT ;  /* 0x0040000002027812 */ /* 0x000fca00078eb8ff */
[----:B------:R3:W-:Y:S02]  /*0530*/  STS [UR8+0x8], R2 ;  /* 0x00000802ff007988 */ /* 0x0007e40008000808 */
.L_x_11:
[----:B------:R-:W-:Y:S05]  /*0540*/  BSYNC B0 ;  /* 0x0000000000007941 */ /* 0x000fea0003800000 */
.L_x_7:
[----:B-123--:R-:W1:Y:S02]  /*0550*/  @!P2 LDS R2, [UR8+0x8] ;  /* 0x00000808ff02a984 */ /* 0x00ee640008000800 */
[----:B-1----:R-:W-:-:S05]  /*0560*/  @!P2 LOP3.LUT R2, R2, 0x8000, RZ, 0xb8, !PT ;  /* 0x000080000202a812 */ /* 0x002fca00078eb8ff */
[----:B------:R1:W-:Y:S02]  /*0570*/  @!P2 STS [UR8+0x8], R2 ;  /* 0x00000802ff00a988 */ /* 0x0003e40008000808 */
.L_x_12:
[----:B------:R-:W-:Y:S05]  /*0580*/  BSYNC B1 ;  /* 0x0000000000017941 */ /* 0x000fea0003800000 */
.L_x_6:
[----:B------:R-:W-:Y:S05]  /*0590*/  WARPSYNC.ALL ;  /* 0x0000000000007948 */ /* 0x000fea0003800000 */
[----:B------:R-:W-:Y:S05]  /*05a0*/  @P0 BRA `(.L_x_13) ;  /* 0x0000000000280947 */ /* 0x000fea0003800000 */
[----:B-12345:R-:W1:Y:S01]  /*05b0*/  S2R R2, SR_LANEID ;  /* 0x0000000000027919 */ /* 0x03ee620000000000 */
[----:B------:R-:W-:Y:S05]  /*05c0*/  WARPSYNC.ALL ;  /* 0x0000000000007948 */ /* 0x000fea0003800000 */
[----:B-1----:R-:W-:-:S05]  /*05d0*/  IMAD.SHL.U32 R8, R2, 0x4, RZ ;  /* 0x0000000402087824 */ /* 0x002fca00078e00ff */
[----:B------:R-:W1:Y:S01]  /*05e0*/  LDS R9, [R8+UR8] ;  /* 0x0000000808097984 */ /* 0x000e620008000800 */
[----:B------:R-:W-:-:S05]  /*05f0*/  IADD3 R2, P1, R8, UR24, RZ ;  /* 0x0000001808027c10 */ /* 0x000fca000ff3e0ff */
[----:B------:R-:W-:-:S05]  /*0600*/  IMAD.X R3, RZ, RZ, UR25, P1 ;  /* 0x00000019ff037e24 */ /* 0x000fca00088e06ff */
[----:B-1----:R1:W2:Y:S01]  /*0610*/  ATOMG.E.EXCH.STRONG.GPU PT, RZ, [R2], R9 ;  /* 0x0000000902ff73a8 */ /* 0x0022a200041ee100 */
[----:B------:R-:W-:-:S04]  /*0620*/  DEPBAR {5,4,3,2,1,0} ;  /* 0x0000003f0000791a */ /* 0x000fc80000000000 */
[----:B------:R1:W-:Y:S01]  /*0630*/  UTMACCTL.IV [UR24] ;  /* 0x00000000180079b9 */ /* 0x0003e20008000000 */
[----:B------:R-:W-:Y:S01]  /*0640*/  NOP ;  /* 0x0000000000007918 */ /* 0x000fe20000000000 */
.L_x_13:
[----:B------:R-:W-:Y:S05]  /*0650*/  @P0 BRA `(.L_x_14) ;  /* 0x00000000000c0947 */ /* 0x000fea0003800000 */
[----:B------:R0:W-:Y:S01]  /*0660*/  UTMACMDFLUSH ;  /* 0x00000000000079b7 */ /* 0x0001e20000000000 */
[----:B------:R-:W-:Y:S05]  /*0670*/  @P0 BRA `(.L_x_14) ;  /* 0x0000000000040947 */ /* 0x000fea0003800000 */
[----:B------:R-:W-:-:S04]  /*0680*/  DEPBAR.LE SB0, 0x0 ;  /* 0x000080000000791a */ /* 0x000fc80000000000 */
.L_x_14:
[----:B------:R-:W-:Y:S05]  /*0690*/  WARPSYNC.ALL ;  /* 0x0000000000007948 */ /* 0x000fea0003800000 */
[----:B--2---:R-:W-:Y:S06]  /*06a0*/  BAR.SYNC.DEFER_BLOCKING 0x0 ;  /* 0x0000000000007b1d */ /* 0x004fec0000010000 */
[----:B------:R-:W-:Y:S02]  /*06b0*/  BSSY B1, `(.L_x_15) ;  /* 0x000000b000017945 */ /* 0x000fe40003800000 */
[----:B------:R-:W-:Y:S06]  /*06c0*/  BAR.SYNC.DEFER_BLOCKING 0x0 ;  /* 0x0000000000007b1d */ /* 0x000fec0000010000 */
[----:B------:R2:W-:Y:S01]  /*06d0*/  @!P0 STS [R4], RZ ;  /* 0x000000ff04008388 */ /* 0x0005e20000000800 */
[----:B------:R-:W-:Y:S01]  /*06e0*/  NOP ;  /* 0x0000000000007918 */ /* 0x000fe20000000000 */
[----:B------:R-:W-:Y:S05]  /*06f0*/  @P2 BRA `(.L_x_16) ;  /* 0x0000000000182947 */ /* 0x000fea0003800000 */
[----:B-1-345:R-:W1:Y:S01]  /*0700*/  LDS R2, [UR8+0x8] ;  /* 0x00000808ff027984 */ /* 0x03ae620008000800 */
[----:B------:R-:W3:Y:S01]  /*0710*/  LDC.64 R8, c[0x0][0x218] ;  /* 0x00008600ff087b82 */ /* 0x000ee20000000a00 */
[----:B------:R-:W-:Y:S02]  /*0720*/  IMAD.MOV.U32 R3, RZ, RZ, 0x70 ;  /* 0x00000070ff037424 */ /* 0x000fe400078e00ff */
[----:B---3--:R3:W-:Y:S03]  /*0730*/  STS.64 [UR8], R8 ;  /* 0x00000008ff007988 */ /* 0x0087e60008000a08 */
[----:B-1----:R-:W-:-:S05]  /*0740*/  LOP3.LUT R2, R2, 0x10, R3, 0xd8, !PT ;  /* 0x0000001002027812 */ /* 0x002fca00078ed803 */
[----:B------:R3:W-:Y:S02]  /*0750*/  STS [UR8+0x8], R2 ;  /* 0x00000802ff007988 */ /* 0x0007e40008000808 */
.L_x_16:
[----:B-1----:R-:W-:Y:S05]  /*0760*/  BSYNC B1 ;  /* 0x0000000000017941 */ /* 0x002fea0003800000 */
.L_x_15:
[----:B------:R-:W-:Y:S04]  /*0770*/  BSSY B2, `(.L_x_17) ;  /* 0x000000f000027945 */ /* 0x000fe80003800000 */
[----:B------:R-:W-:Y:S04]  /*0780*/  BSSY B1, `(.L_x_18) ;  /* 0x000000c000017945 */ /* 0x000fe80003800000 */
[----:B------:R-:W-:Y:S05]  /*0790*/  @P2 BRA `(.L_x_19) ;  /* 0x0000000000282947 */ /* 0x000fea0003800000 */
[----:B---345:R-:W1:Y:S01]  /*07a0*/  LDS R2, [UR8+0x34] ;  /* 0x00003408ff027984 */ /* 0x038e620008000800 */
[----:B------:R-:W-:Y:S01]  /*07b0*/  IMAD.MOV.U32 R3, RZ, RZ, 0x1f000000 ;  /* 0x1f000000ff037424 */ /* 0x000fe200078e00ff */
[----:B------:R-:W-:Y:S05]  /*07c0*/  @P2 BREAK B1 ;  /* 0x0000000000012942 */ /* 0x000fea0003800000 */
[----:B-1----:R-:W-:-:S05]  /*07d0*/  LOP3.LUT R2, R2, 0xff000000, R3, 0xb8, !PT ;  /* 0xff00000002027812 */ /* 0x002fca00078eb803 */
[----:B------:R1:W-:Y:S01]  /*07e0*/  STS [UR8+0x34], R2 ;  /* 0x00003402ff007988 */ /* 0x0003e20008000808 */
[----:B------:R-:W-:Y:S05]  /*07f0*/  @P2 BRA `(.L_x_20) ;  /* 0x0000000000182947 */ /* 0x000fea0003800000 */
[----:B------:R-:W3:Y:S01]  /*0800*/  LDS R3, [UR8+0x38] ;  /* 0x00003808ff037984 */ /* 0x000ee20008000800 */
[----:B-1----:R-:W-:-:S05]  /*0810*/  IMAD.MOV.U32 R2, RZ, RZ, 0x7f ;  /* 0x0000007fff027424 */ /* 0x002fca00078e00ff */
[----:B---3--:R-:W-:-:S05]  /*0820*/  LOP3.LUT R2, R3, 0xff, R2, 0xb8, !PT ;  /* 0x000000ff03027812 */ /* 0x008fca00078eb802 */
[----:B------:R1:W-:Y:S02]  /*0830*/  STS [UR8+0x38], R2 ;  /* 0x00003802ff007988 */ /* 0x0003e40008000808 */
.L_x_19:
[----:B------:R-:W-:Y:S05]  /*0840*/  BSYNC B1 ;  /* 0x0000000000017941 */ /* 0x000fea0003800000 */
.L_x_18:
[----:B------:R1:W-:Y:S02]  /*0850*/  @!P2 STS [UR8+0x20], R5 ;  /* 0x00002005ff00a988 */ /* 0x0003e40008000808 */
.L_x_20:
[----:B------:R-:W-:Y:S05]  /*0860*/  BSYNC B2 ;  /* 0x0000000000027941 */ /* 0x000fea0003800000 */
.L_x_17:
[----:B------:R-:W-:Y:S05]  /*0870*/  WARPSYNC.ALL ;  /* 0x0000000000007948 */ /* 0x000fea0003800000 */
[----:B-1----:R-:W1:Y:S01]  /*0880*/  LDC R5, c[0x0][0x22c] ;  /* 0x00008b00ff057b82 */ /* 0x002e620000000800 */
[----:B------:R-:W-:Y:S01]  /*0890*/  BSSY B2, `(.L_x_21) ;  /* 0x000000b000027945 */ /* 0x000fe20003800000 */
[----:B-1----:R-:W-:-:S03]  /*08a0*/  VIADD R5, R5, 0xffffffff ;  /* 0xffffffff05057836 */ /* 0x002fc60000000000 */
[----:B------:R-:W-:Y:S05]  /*08b0*/  @P2 BRA `(.L_x_22) ;  /* 0x0000000000202947 */ /* 0x000fea0003800000 */
[----:B---345:R-:W1:Y:S01]  /*08c0*/  LDS R2, [UR8+0x1c] ;  /* 0x00001c08ff027984 */ /* 0x038e620008000800 */
[----:B------:R-:W3:Y:S03]  /*08d0*/  LDC.64 R10, c[0x0][0x240] ;  /* 0x00009000ff0a7b82 */ /* 0x000ee60000000a00 */
[----:B------:R4:W-:Y:S01]  /*08e0*/  STS [UR8+0x24], R5 ;  /* 0x00002405ff007988 */ /* 0x0009e20008000808 */
[--C-:B---3--:R-:W-:Y:S02]  /*08f0*/  SHF.R.U32.HI R9, RZ, 0x4, R11.reuse ;  /* 0x00000004ff097819 */ /* 0x108fe4000001160b */
[----:B------:R-:W-:-:S05]  /*0900*/  SHF.R.U64 R3, R10, 0x4, R11 ;  /* 0x000000040a037819 */ /* 0x000fca000000120b */
[----:B------:R4:W-:Y:S01]  /*0910*/  STS [UR8+0xc], R3 ;  /* 0x00000c03ff007988 */ /* 0x0009e20008000808 */
[----:B-1----:R-:W-:-:S05]  /*0920*/  LOP3.LUT R2, R2, 0xf, R9, 0xb8, !PT ;  /* 0x0000000f02027812 */ /* 0x002fca00078eb809 */
[----:B------:R4:W-:Y:S02]  /*0930*/  STS [UR8+0x1c], R2 ;  /* 0x00001c02ff007988 */ /* 0x0009e40008000808 */
.L_x_22:
[----:B------:R-:W-:Y:S05]  /*0940*/  BSYNC B2 ;  /* 0x0000000000027941 */ /* 0x000fea0003800000 */
.L_x_21:
[----:B------:R-:W-:Y:S04]  /*0950*/  BSSY B3, `(.L_x_23) ;  /* 0x000001d000037945 */ /* 0x000fe80003800000 */
[----:B------:R-:W-:Y:S04]  /*0960*/  BSSY B2, `(.L_x_24) ;  /* 0x0000018000027945 */ /* 0x000fe80003800000 */
[----:B------:R-:W-:Y:S05]  /*0970*/  @P2 BRA `(.L_x_25) ;  /* 0x00000000001c2947 */ /* 0x000fea0003800000 */
[----:B---345:R-:W1:Y:S02]  /*0980*/  LDS R2, [UR8+0x34] ;  /* 0x00003408ff027984 */ /* 0x038e640008000800 */
[----:B-1----:R-:W-:-:S05]  /*0990*/  LOP3.LUT R2, R2, 0x7, RZ, 0xb8, !PT ;  /* 0x0000000702027812 */ /* 0x002fca00078eb8ff */
[----:B------:R1:W-:Y:S01]  /*09a0*/  STS [UR8+0x34], R2 ;  /* 0x00003402ff007988 */ /* 0x0003e20008000808 */
[----:B------:R-:W-:Y:S05]  /*09b0*/  @P2 BRA `(.L_x_26) ;  /* 0x00000000001c2947 */ /* 0x000fea0003800000 */
[----:B-1----:R-:W1:Y:S02]  /*09c0*/  LDS R2, [UR8+0x34] ;  /* 0x00003408ff027984 */ /* 0x002e640008000800 */
[----:B-1----:R-:W-:-:S05]  /*09d0*/  LOP3.LUT R2, R2, 0x38, RZ, 0xb8, !PT ;  /* 0x0000003802027812 */ /* 0x002fca00078eb8ff */
[----:B------:R1:W-:Y:S02]  /*09e0*/  STS [UR8+0x34], R2 ;  /* 0x00003402ff007988 */ /* 0x0003e40008000808 */
.L_x_25:
[----:B------:R-:W-:Y:S05]  /*09f0*/  @P2 BRA `(.L_x_27) ;  /* 0x00000000001c2947 */ /* 0x000fea0003800000 */
[----:B-1-345:R-:W1:Y:S02]  /*0a00*/  LDS R2, [UR8+0x8] ;  /* 0x00000808ff027984 */ /* 0x03ae640008000800 */
[----:B-1----:R-:W-:-:S05]  /*0a10*/  LOP3.LUT R2, R2, 0x780, RZ, 0xb8, !PT ;  /* 0x0000078002027812 */ /* 0x002fca00078eb8ff */
[----:B------:R3:W-:Y:S02]  /*0a20*/  STS [UR8+0x8], R2 ;  /* 0x00000802ff007988 */ /* 0x0007e40008000808 */
.L_x_26:
[----:B------:R-:W-:Y:S05]  /*0a30*/  @P2 BRA `(.L_x_28) ;  /* 0x0000000000282947 */ /* 0x000fea0003800000 */
[----:B-1-3--:R-:W1:Y:S02]  /*0a40*/  LDS R2, [UR8+0x8] ;  /* 0x00000808ff027984 */ /* 0x00ae640008000800 */
[----:B-1----:R-:W-:-:S05]  /*0a50*/  LOP3.LUT R2, R2, 0x1800, RZ, 0xb8, !PT ;  /* 0x0000180002027812 */ /* 0x002fca00078eb8ff */
[----:B------:R1:W-:Y:S02]  /*0a60*/  STS [UR8+0x8], R2 ;  /* 0x00000802ff007988 */ /* 0x0003e40008000808 */
.L_x_27:
[----:B------:R-:W-:Y:S05]  /*0a70*/  @P2 BREAK B2 ;  /* 0x0000000000022942 */ /* 0x000fea0003800000 */
[----:B------:R-:W-:Y:S05]  /*0a80*/  @P2 BRA `(.L_x_29) ;  /* 0x0000000000242947 */ /* 0x000fea0003800000 */
[----:B-1-345:R-:W1:Y:S01]  /*0a90*/  LDS R2, [UR8+0x8] ;  /* 0x00000808ff027984 */ /* 0x03ae620008000800 */
[----:B------:R-:W-:-:S05]  /*0aa0*/  IMAD.MOV.U32 R3, RZ, RZ, 0x6000 ;  /* 0x00006000ff037424 */ /* 0x000fca00078e00ff */
[----:B-1----:R-:W-:-:S04]  /*0ab0*/  LOP3.LUT R2, R2, 0x2000, R3, 0xd8, !PT ;  /* 0x0000200002027812 */ /* 0x002fc800078ed803 */
[----:B------:R-:W-:-:S05]  /*0ac0*/  LOP3.LUT R2, R2, 0x400000, RZ, 0xb8, !PT ;  /* 0x0040000002027812 */ /* 0x000fca00078eb8ff */
[----:B------:R4:W-:Y:S02]  /*0ad0*/  STS [UR8+0x8], R2 ;  /* 0x00000802ff007988 */ /* 0x0009e40008000808 */
.L_x_28:
[----:B------:R-:W-:Y:S05]  /*0ae0*/  BSYNC B2 ;  /* 0x0000000000027941 */ /* 0x000fea0003800000 */
.L_x_24:
[----:B-1-34-:R-:W1:Y:S02]  /*0af0*/  @!P2 LDS R2, [UR8+0x8] ;  /* 0x00000808ff02a984 */ /* 0x01ae640008000800 */
[----:B-1----:R-:W-:-:S05]  /*0b00*/  @!P2 LOP3.LUT R2, R2, 0x8000, RZ, 0xb8, !PT ;  /* 0x000080000202a812 */ /* 0x002fca00078eb8ff */
[----:B------:R1:W-:Y:S02]  /*0b10*/  @!P2 STS [UR8+0x8], R2 ;  /* 0x00000802ff00a988 */ /* 0x0003e40008000808 */
.L_x_29:
[----:B------:R-:W-:Y:S05]  /*0b20*/  BSYNC B3 ;  /* 0x0000000000037941 */ /* 0x000fea0003800000 */
.L_x_23:
[----:B------:R-:W-:Y:S05]  /*0b30*/  WARPSYNC.ALL ;  /* 0x0000000000007948 */ /* 0x000fea0003800000 */
[----:B------:R-:W-:-:S04]  /*0b40*/  UIADD3 UR27, UR5, 0x80, URZ ;  /* 0x00000080051b7890 */ /* 0x000fc8000fffe03f */
[----:B------:R-:W-:-:S04]  /*0b50*/  UIADD3 UR26, UP0, UR27, UR28, URZ ;  /* 0x0000001c1b1a7290 */ /* 0x000fc8000ff1e03f */
[----:B------:R-:W-:Y:S01]  /*0b60*/  ULEA.HI.X.SX32 UR27, UR27, UR29, 0x1, UP0 ;  /* 0x0000001d1b1b7291 */ /* 0x000fe200080f0e3f */
[----:B------:R-:W-:Y:S11]  /*0b70*/  @P0 BRA `(.L_x_30) ;  /* 0x0000000000280947 */ /* 0x000ff60003800000 */
[----:B-1-345:R-:W1:Y:S01]  /*0b80*/  S2R R2, SR_LANEID ;  /* 0x0000000000027919 */ /* 0x03ae620000000000 */
[----:B------:R-:W-:Y:S05]  /*0b90*/  WARPSYNC.ALL ;  /* 0x0000000000007948 */ /* 0x000fea0003800000 */
[----:B-1----:R-:W-:-:S05]  /*0ba0*/  IMAD.SHL.U32 R8, R2, 0x4, RZ ;  /* 0x0000000402087824 */ /* 0x002fca00078e00ff */
[----:B------:R-:W1:Y:S01]  /*0bb0*/  LDS R9, [R8+UR8] ;  /* 0x0000000808097984 */ /* 0x000e620008000800 */
[----:B------:R-:W-:-:S05]  /*0bc0*/  IADD3 R2, P1, R8, UR26, RZ ;  /* 0x0000001a08027c10 */ /* 0x000fca000ff3e0ff */
[----:B------:R-:W-:-:S05]  /*0bd0*/  IMAD.X R3, RZ, RZ, UR27, P1 ;  /* 0x0000001bff037e24 */ /* 0x000fca00088e06ff */
[----:B-1----:R1:W3:Y:S01]  /*0be0*/  ATOMG.E.EXCH.STRONG.GPU PT, RZ, [R2], R9 ;  /* 0x0000000902ff73a8 */ /* 0x0022e200041ee100 */
[----:B------:R-:W-:-:S04]  /*0bf0*/  DEPBAR {5,4,3,2,1,0} ;  /* 0x0000003f0000791a */ /* 0x000fc80000000000 */
[----:B------:R1:W-:Y:S01]  /*0c00*/  UTMACCTL.IV [UR26] ;  /* 0x000000001a0079b9 */ /* 0x0003e20008000000 */
[----:B------:R-:W-:Y:S01]  /*0c10*/  NOP ;  /* 0x0000000000007918 */ /* 0x000fe20000000000 */
.L_x_30:
[----:B------:R-:W-:Y:S05]  /*0c20*/  @P0 BRA `(.L_x_31) ;  /* 0x00000000000c0947 */ /* 0x000fea0003800000 */
[----:B------:R0:W-:Y:S01]  /*0c30*/  UTMACMDFLUSH ;  /* 0x00000000000079b7 */ /* 0x0001e20000000000 */
[----:B------:R-:W-:Y:S05]  /*0c40*/  @P0 BRA `(.L_x_31) ;  /* 0x0000000000040947 */ /* 0x000fea0003800000 */
[----:B------:R-:W-:-:S04]  /*0c50*/  DEPBAR.LE SB0, 0x0 ;  /* 0x000080000000791a */ /* 0x000fc80000000000 */
.L_x_31:
[----:B------:R-:W-:Y:S05]  /*0c60*/  WARPSYNC.ALL ;  /* 0x0000000000007948 */ /* 0x000fea0003800000 */
[----:B---3--:R-:W-:Y:S06]  /*0c70*/  BAR.SYNC.DEFER_BLOCKING 0x0 ;  /* 0x0000000000007b1d */ /* 0x008fec0000010000 */
[----:B------:R-:W-:Y:S02]  /*0c80*/  BSSY B3, `(.L_x_32) ;  /* 0x000000b000037945 */ /* 0x000fe40003800000 */
[----:B------:R-:W-:Y:S06]  /*0c90*/  BAR.SYNC.DEFER_BLOCKING 0x0 ;  /* 0x0000000000007b1d */ /* 0x000fec0000010000 */
[----:B------:R3:W-:Y:S01]  /*0ca0*/  @!P0 STS [R4], RZ ;  /* 0x000000ff04008388 */ /* 0x0007e20000000800 */
[----:B------:R-:W-:Y:S01]  /*0cb0*/  NOP ;  /* 0x0000000000007918 */ /* 0x000fe20000000000 */
[----:B------:R-:W-:Y:S05]  /*0cc0*/  @P2 BRA `(.L_x_33) ;  /* 0x0000000000182947 */ /* 0x000fea0003800000 */
[----:B-1--45:R-:W1:Y:S01]  /*0cd0*/  LDS R2, [UR8+0x8] ;  /* 0x00000808ff027984 */ /* 0x032e620008000800 */
[----:B------:R-:W4:Y:S01]  /*0ce0*/  LDC.64 R8, c[0x0][0x220] ;  /* 0x00008800ff087b82 */ /* 0x000f220000000a00 */
[----:B------:R-:W-:Y:S02]  /*0cf0*/  IMAD.MOV.U32 R3, RZ, RZ, 0x70 ;  /* 0x00000070ff037424 */ /* 0x000fe400078e00ff */
[----:B----4-:R4:W-:Y:S03]  /*0d00*/  STS.64 [UR8], R8 ;  /* 0x00000008ff007988 */ /* 0x0109e60008000a08 */
[----:B-1----:R-:W-:-:S05]  /*0d10*/  LOP3.LUT R2, R2, 0x10, R3, 0xd8, !PT ;  /* 0x0000001002027812 */ /* 0x002fca00078ed803 */
[----:B------:R4:W-:Y:S02]  /*0d20*/  STS [UR8+0x8], R2 ;  /* 0x00000802ff007988 */ /* 0x0009e40008000808 */
.L_x_33:
[----:B-1----:R-:W-:Y:S05]  /*0d30*/  BSYNC B3 ;  /* 0x0000000000037941 */ /* 0x002fea0003800000 */
.L_x_32:
[----:B------:R-:W-:Y:S04]  /*0d40*/  BSSY B3, `(.L_x_34) ;  /* 0x0000033000037945 */ /* 0x000fe80003800000 */
[----:B------:R-:W-:Y:S04]  /*0d50*/  BSSY B4, `(.L_x_35) ;  /* 0x000002e000047945 */ /* 0x000fe80003800000 */
[----:B------:R-:W-:Y:S05]  /*0d60*/  @P2 BRA `(.L_x_36) ;  /* 0x0000000000242947 */ /* 0x000fea0003800000 */
[----:B----45:R-:W1:Y:S01]  /*0d70*/  LDS R2, [UR8+0x34] ;  /* 0x00003408ff027984 */ /* 0x030e620008000800 */
[----:B------:R-:W-:-:S05]  /*0d80*/  IMAD.MOV.U32 R3, RZ, RZ, 0x7f000000 ;  /* 0x7f000000ff037424 */ /* 0x000fca00078e00ff */
[----:B-1----:R-:W-:-:S05]  /*0d90*/  LOP3.LUT R2, R2, 0xff000000, R3, 0xb8, !PT ;  /* 0xff00000002027812 */ /* 0x002fca00078eb803 */
[----:B------:R1:W-:Y:S01]  /*0da0*/  STS [UR8+0x34], R2 ;  /* 0x00003402ff007988 */ /* 0x0003e20008000808 */
[----:B------:R-:W-:Y:S05]  /*0db0*/  @P2 BRA `(.L_x_37) ;  /* 0x0000000000182947 */ /* 0x000fea0003800000 */
[----:B-1----:R-:W1:Y:S01]  /*0dc0*/  LDS R2, [UR8+0x38] ;  /* 0x00003808ff027984 */ /* 0x002e620008000800 */
[----:B------:R-:W-:-:S05]  /*0dd0*/  IMAD.MOV.U32 R3, RZ, RZ, 0xff ;  /* 0x000000ffff037424 */ /* 0x000fca00078e00ff */
[----:B-1----:R-:W-:-:S05]  /*0de0*/  LOP3.LUT R2, R2, 0xff, R3, 0xb8, !PT ;  /* 0x000000ff02027812 */ /* 0x002fca00078eb803 */
[----:B------:R1:W-:Y:S02]  /*0df0*/  STS [UR8+0x38], R2 ;  /* 0x00003802ff007988 */ /* 0x0003e40008000808 */
.L_x_36:
[----:B------:R-:W-:Y:S05]  /*0e00*/  @P2 BRA `(.L_x_38) ;  /* 0x00000000000c2947 */ /* 0x000fea0003800000 */
[----:B------:R1:W-:Y:S02]  /*0e10*/  STS [UR8+0x20], R5 ;  /* 0x00002005ff007988 */ /* 0x0003e40008000808 */
.L_x_37:
[----:B------:R-:W-:Y:S05]  /*0e20*/  @P2 BRA `(.L_x_39) ;  /* 0x0000000000242947 */ /* 0x000fea0003800000 */
[----:B------:R1:W-:Y:S02]  /*0e30*/  STS [UR8+0x24], R6 ;  /* 0x00002406ff007988 */ /* 0x0003e40008000808 */
.L_x_38:
[----:B------:R-:W-:Y:S05]  /*0e40*/  @P2 BRA `(.L_x_40) ;  /* 0x00000000002c2947 */ /* 0x000fea0003800000 */
[----:B-1--45:R-:W1:Y:S01]  /*0e50*/  LDS R2, [UR8+0x1c] ;  /* 0x00001c08ff027984 */ /* 0x032e620008000800 */
[----:B------:R-:W4:Y:S02]  /*0e60*/  LDC.64 R8, c[0x0][0x248] ;  /* 0x00009200ff087b82 */ /* 0x000f240000000a00 */
[--C-:B----4-:R-:W-:Y:S02]  /*0e70*/  SHF.R.U32.HI R5, RZ, 0x4, R9.reuse ;  /* 0x00000004ff057819 */ /* 0x110fe40000011609 */
[----:B------:R-:W-:-:S05]  /*0e80*/  SHF.R.U64 R3, R8, 0x4, R9 ;  /* 0x0000000408037819 */ /* 0x000fca0000001209 */
[----:B------:R4:W-:Y:S01]  /*0e90*/  STS [UR8+0xc], R3 ;  /* 0x00000c03ff007988 */ /* 0x0009e20008000808 */
[----:B-1----:R-:W-:-:S05]  /*0ea0*/  LOP3.LUT R2, R2, 0xf, R5, 0xb8, !PT ;  /* 0x0000000f02027812 */ /* 0x002fca00078eb805 */
[----:B------:R4:W-:Y:S02]  /*0eb0*/  STS [UR8+0x1c], R2 ;  /* 0x00001c02ff007988 */ /* 0x0009e40008000808 */
.L_x_39:
[----:B------:R-:W-:Y:S05]  /*0ec0*/  @P2 BRA `(.L_x_41) ;  /* 0x00000000001c2947 */ /* 0x000fea0003800000 */
[----:B-1--45:R-:W1:Y:S02]  /*0ed0*/  LDS R2, [UR8+0x34] ;  /* 0x00003408ff027984 */ /* 0x032e640008000800 */
[----:B-1----:R-:W-:-:S05]  /*0ee0*/  LOP3.LUT R2, R2, 0x7, RZ, 0xb8, !PT ;  /* 0x0000000702027812 */ /* 0x002fca00078eb8ff */
[----:B------:R1:W-:Y:S02]  /*0ef0*/  STS [UR8+0x34], R2 ;  /* 0x00003402ff007988 */ /* 0x0003e40008000808 */
.L_x_40:
[----:B------:R-:W-:Y:S05]  /*0f00*/  @P2 BRA `(.L_x_42) ;  /* 0x00000000001c2947 */ /* 0x000fea0003800000 */
[----:B-1--45:R-:W1:Y:S02]  /*0f10*/  LDS R2, [UR8+0x34] ;  /* 0x00003408ff027984 */ /* 0x032e640008000800 */
[----:B-1----:R-:W-:-:S05]  /*0f20*/  LOP3.LUT R2, R2, 0x38, RZ, 0xb8, !PT ;  /* 0x0000003802027812 */ /* 0x002fca00078eb8ff */
[----:B------:R1:W-:Y:S02]  /*0f30*/  STS [UR8+0x34], R2 ;  /* 0x00003402ff007988 */ /* 0x0003e40008000808 */
.L_x_41:
[----:B------:R-:W-:Y:S05]  /*0f40*/  @P2 BRA `(.L_x_43) ;  /* 0x00000000001c2947 */ /* 0x000fea0003800000 */
[----:B-1--45:R-:W1:Y:S02]  /*0f50*/  LDS R2, [UR8+0x8] ;  /* 0x00000808ff027984 */ /* 0x032e640008000800 */
[----:B-1----:R-:W-:-:S05]  /*0f60*/  LOP3.LUT R2, R2, 0x780, RZ, 0xb8, !PT ;  /* 0x0000078002027812 */ /* 0x002fca00078eb8ff */
[----:B------:R1:W-:Y:S02]  /*0f70*/  STS [UR8+0x8], R2 ;  /* 0x00000802ff007988 */ /* 0x0003e40008000808 */
.L_x_42:
[----:B------:R-:W-:Y:S05]  /*0f80*/  @P2 BRA `(.L_x_44) ;  /* 0x0000000000282947 */ /* 0x000fea0003800000 */
[----:B-1--45:R-:W1:Y:S02]  /*0f90*/  LDS R2, [UR8+0x8] ;  /* 0x00000808ff027984 */ /* 0x032e640008000800 */
[----:B-1----:R-:W-:-:S05]  /*0fa0*/  LOP3.LUT R2, R2, 0x1800, RZ, 0xb8, !PT ;  /* 0x0000180002027812 */ /* 0x002fca00078eb8ff */
[----:B------:R1:W-:Y:S02]  /*0fb0*/  STS [UR8+0x8], R2 ;  /* 0x00000802ff007988 */ /* 0x0003e40008000808 */
.L_x_43:
[----:B------:R-:W-:Y:S05]  /*0fc0*/  @P2 BREAK B4 ;  /* 0x0000000000042942 */ /* 0x000fea0003800000 */
[----:B------:R-:W-:Y:S05]  /*0fd0*/  @P2 BRA `(.L_x_45) ;  /* 0x0000000000242947 */ /* 0x000fea0003800000 */
[----:B-1--45:R-:W1:Y:S01]  /*0fe0*/  LDS R2, [UR8+0x8] ;  /* 0x00000808ff027984 */ /* 0x032e620008000800 */
[----:B------:R-:W-:-:S05]  /*0ff0*/  IMAD.MOV.U32 R3, RZ, RZ, 0x6000 ;  /* 0x00006000ff037424 */ /* 0x000fca00078e00ff */
[----:B-1----:R-:W-:-:S04]  /*1000*/  LOP3.LUT R2, R2, 0x6000, R3, 0xd8, !PT ;  /* 0x0000600002027812 */ /* 0x002fc800078ed803 */
[----:B------:R-:W-:-:S05]  /*1010*/  LOP3.LUT R2, R2, 0x400000, RZ, 0xb8, !PT ;  /* 0x0040000002027812 */ /* 0x000fca00078eb8ff */
[----:B------:R1:W-:Y:S02]  /*1020*/  STS [UR8+0x8], R2 ;  /* 0x00000802ff007988 */ /* 0x0003e40008000808 */
.L_x_44:
[----:B------:R-:W-:Y:S05]  /*1030*/  BSYNC B4 ;  /* 0x0000000000047941 */ /* 0x000fea0003800000 */
.L_x_35:
[----:B-1--45:R-:W1:Y:S02]  /*1040*/  @!P2 LDS R2, [UR8+0x8] ;  /* 0x00000808ff02a984 */ /* 0x032e640008000800 */
[----:B-1----:R-:W-:-:S05]  /*1050*/  @!P2 LOP3.LUT R2, R2, 0x8000, RZ, 0xb8, !PT ;  /* 0x000080000202a812 */ /* 0x002fca00078eb8ff */
[----:B------:R1:W-:Y:S02]  /*1060*/  @!P2 STS [UR8+0x8], R2 ;  /* 0x00000802ff00a988 */ /* 0x0003e40008000808 */
.L_x_45:
[----:B------:R-:W-:Y:S05]  /*1070*/  BSYNC B3 ;  /* 0x0000000000037941 */ /* 0x000fea0003800000 */
.L_x_34:
[----:B------:R-:W-:Y:S05]  /*1080*/  WARPSYNC.ALL ;  /* 0x0000000000007948 */ /* 0x000fea0003800000 */
[----:B------:R-:W-:Y:S01]  /*1090*/  UIADD3 UR5, UR5, 0x100, URZ ;  /* 0x0000010005057890 */ /* 0x000fe2000fffe03f */
[----:B------:R-:W-:Y:S02]  /*10a0*/  ISETP.GE.AND P1, PT, R12, 0x1, PT ;  /* 0x000000010c00780c */ /* 0x000fe40003f26270 */
[----:B------:R-:W-:Y:S02]  /*10b0*/  CS2R R88, SRZ ;  /* 0x0000000000587805 */ /* 0x000fe4000001ff00 */
[----:B------:R-:W-:Y:S01]  /*10c0*/  CS2R R90, SRZ ;  /* 0x00000000005a7805 */ /* 0x000fe2000001ff00 */
[----:B------:R-:W-:Y:S01]  /*10d0*/  UIADD3 UR28, UP0, UR5, UR28, URZ ;  /* 0x0000001c051c7290 */ /* 0x000fe2000ff1e03f */
[----:B------:R-:W-:-:S02]  /*10e0*/  CS2R R92, SRZ ;  /* 0x00000000005c7805 */ /* 0x000fc4000001ff00 */
[----:B------:R-:W-:Y:S02]  /*10f0*/  CS2R R94, SRZ ;  /* 0x00000000005e7805 */ /* 0x000fe4000001ff00 */
[----:B------:R-:W-:Y:S01]  /*1100*/  CS2R R96, SRZ ;  /* 0x0000000000607805 */ /* 0x000fe2000001ff00 */
[----:B------:R-:W-:Y:S01]  /*1110*/  ULEA.HI.X.SX32 UR29, UR5, UR29, 0x1, UP0 ;  /* 0x0000001d051d7291 */ /* 0x000fe200080f0e3f */
[----:B------:R-:W-:Y:S02]  /*1120*/  CS2R R98, SRZ ;  /* 0x0000000000627805 */ /* 0x000fe4000001ff00 */
[----:B------:R-:W-:Y:S02]  /*1130*/  CS2R R100, SRZ ;  /* 0x0000000000647805 */ /* 0x000fe4000001ff00 */
[----:B------:R-:W-:Y:S02]  /*1140*/  CS2R R102, SRZ ;  /* 0x0000000000667805 */ /* 0x000fe4000001ff00 */
[----:B------:R-:W-:-:S02]  /*1150*/  CS2R R104, SRZ ;  /* 0x0000000000687805 */ /* 0x000fc4000001ff00 */
[----:B------:R-:W-:Y:S02]  /*1160*/  CS2R R106, SRZ ;  /* 0x00000000006a7805 */ /* 0x000fe4000001ff00 */
[----:B------:R-:W-:Y:S02]  /*1170*/  CS2R R108, SRZ ;  /* 0x00000000006c7805 */ /* 0x000fe4000001ff00 */
        /* <DEDUP_REMOVED lines=39> */
[----:B------:R-:W-:Y:S01]  /*13f0*/  CS2R R60, SRZ ;  /* 0x00000000003c7805 */ /* 0x000fe2000001ff00 */
[----:B------:R-:W-:Y:S01]  /*1400*/  IMAD.MOV.U32 R62, RZ, RZ, RZ ;  /* 0x000000ffff3e7224 */ /* 0x000fe200078e00ff */
[----:B------:R-:W-:Y:S06]  /*1410*/  @P0 BRA `(.L_x_46) ;  /* 0x0000000000280947 */ /* 0x000fec0003800000 */
[----:B-1--45:R-:W2:Y:S01]  /*1420*/  S2R R2, SR_LANEID ;  /* 0x0000000000027919 */ /* 0x032ea20000000000 */
[----:B------:R-:W-:Y:S05]  /*1430*/  WARPSYNC.ALL ;  /* 0x0000000000007948 */ /* 0x000fea0003800000 */
[----:B--23--:R-:W-:-:S05]  /*1440*/  IMAD.SHL.U32 R4, R2, 0x4, RZ ;  /* 0x0000000402047824 */ /* 0x00cfca00078e00ff */
[----:B------:R-:W1:Y:S01]  /*1450*/  LDS R5, [R4+UR8] ;  /* 0x0000000804057984 */ /* 0x000e620008000800 */
[----:B------:R-:W-:-:S05]  /*1460*/  IADD3 R2, P3, R4, UR28, RZ ;  /* 0x0000001c04027c10 */ /* 0x000fca000ff7e0ff */
[----:B------:R-:W-:-:S05]  /*1470*/  IMAD.X R3, RZ, RZ, UR29, P3 ;  /* 0x0000001dff037e24 */ /* 0x000fca00098e06ff */
[----:B-1----:R1:W2:Y:S01]  /*1480*/  ATOMG.E.EXCH.STRONG.GPU PT, RZ, [R2], R5 ;  /* 0x0000000502ff73a8 */ /* 0x0022a200041ee100 */
[----:B------:R-:W-:-:S04]  /*1490*/  DEPBAR {5,4,3,2,1,0} ;  /* 0x0000003f0000791a */ /* 0x000fc80000000000 */
[----:B------:R1:W-:Y:S01]  /*14a0*/  UTMACCTL.IV [UR28] ;  /* 0x000000001c0079b9 */ /* 0x0003e20008000000 */
[----:B------:R-:W-:Y:S01]  /*14b0*/  NOP ;  /* 0x0000000000007918 */ /* 0x000fe20000000000 */
.L_x_46:
[----:B------:R-:W-:Y:S05]  /*14c0*/  @P0 BRA `(.L_x_47) ;  /* 0x00000000000c0947 */ /* 0x000fea0003800000 */
[----:B------:R0:W-:Y:S01]  /*14d0*/  UTMACMDFLUSH ;  /* 0x00000000000079b7 */ /* 0x0001e20000000000 */
[----:B------:R-:W-:Y:S05]  /*14e0*/  @P0 BRA `(.L_x_47) ;  /* 0x0000000000040947 */ /* 0x000fea0003800000 */
[----:B------:R-:W-:-:S04]  /*14f0*/  DEPBAR.LE SB0, 0x0 ;  /* 0x000080000000791a */ /* 0x000fc80000000000 */
.L_x_47:
[----:B------:R-:W-:Y:S05]  /*1500*/  WARPSYNC.ALL ;  /* 0x0000000000007948 */ /* 0x000fea0003800000 */
[----:B--2---:R-:W-:Y:S01]  /*1510*/  BAR.SYNC.DEFER_BLOCKING 0x0 ;  /* 0x0000000000007b1d */ /* 0x004fe20000010000 */
[----:B------:R-:W-:Y:S01]  /*1520*/  USHF.L.U32 UR19, UR31, 0x8, URZ ;  /* 0x000000081f137899 */ /* 0x000fe2000800063f */
[----:B------:R-:W-:Y:S01]  /*1530*/  IMAD.MOV.U32 R63, RZ, RZ, RZ ;  /* 0x000000ffff3f7224 */ /* 0x000fe200078e00ff */
[----:B------:R-:W-:Y:S01]  /*1540*/  USHF.L.U32 UR15, UR30, 0x7, URZ ;  /* 0x000000071e0f7899 */ /* 0x000fe2000800063f */
[----:B------:R-:W-:Y:S02]  /*1550*/  CS2R R64, SRZ ;  /* 0x0000000000407805 */ /* 0x000fe4000001ff00 */
[----:B------:R-:W-:Y:S01]  /*1560*/  CS2R R66, SRZ ;  /* 0x0000000000427805 */ /* 0x000fe2000001ff00 */
[----:B------:R-:W-:Y:S01]  /*1570*/  VOTEU.ALL UP0, P2 ;  /* 0x00000000003f7886 */ /* 0x000fe20001000000 */
[----:B------:R-:W-:Y:S01]  /*1580*/  UMOV UR6, 0x1 ;  /* 0x0000000100067882 */ /* 0x000fe20000000000 */
[----:B------:R-:W-:Y:S01]  /*1590*/  VOTEU.ALL UP1, P2 ;  /* 0x00000000003f7886 */ /* 0x000fe20001020000 */
[----:B------:R-:W-:-:S02]  /*15a0*/  CS2R R68, SRZ ;  /* 0x0000000000447805 */ /* 0x000fc4000001ff00 */
[----:B------:R-:W-:Y:S01]  /*15b0*/  CS2R R70, SRZ ;  /* 0x0000000000467805 */ /* 0x000fe2000001ff00 */
[----:B------:R-:W-:-:S04]  /*15c0*/  @!UP0 UIADD3 UR10, -UR6, 0x100000, URZ ;  /* 0x00100000060a8890 */ /* 0x000fc8000fffe13f */
[----:B------:R-:W-:Y:S02]  /*15d0*/  @!UP0 USHF.L.U32 UR11, UR10, 0xb, URZ ;  /* 0x0000000b0a0b8899 */ /* 0x000fe4000800063f */
[----:B------:R-:W-:Y:S01]  /*15e0*/  @!UP0 USHF.L.U32 UR10, UR10, 0x1, URZ ;  /* 0x000000010a0a8899 */ /* 0x000fe2000800063f */
[----:B------:R-:W-:Y:S01]  /*15f0*/  CS2R R72, SRZ ;  /* 0x0000000000487805 */ /* 0x000fe2000001ff00 */
[----:B------:R-:W-:-:S04]  /*1600*/  @!UP0 UIADD3 UR6, -UR6, 0x100000, URZ ;  /* 0x0010000006068890 */ /* 0x000fc8000fffe13f */
[----:B------:R-:W-:Y:S02]  /*1610*/  @!UP0 USHF.L.U32 UR7, UR6, 0xb, URZ ;  /* 0x0000000b06078899 */ /* 0x000fe4000800063f */
[----:B------:R-:W-:Y:S01]  /*1620*/  @!UP0 USHF.L.U32 UR6, UR6, 0x1, URZ ;  /* 0x0000000106068899 */ /* 0x000fe2000800063f */
[----:B------:R-:W-:Y:S01]  /*1630*/  CS2R R74, SRZ ;  /* 0x00000000004a7805 */ /* 0x000fe2000001ff00 */
[----:B------:R-:W-:Y:S01]  /*1640*/  VOTEU.ALL UP0, P2 ;  /* 0x00000000003f7886 */ /* 0x000fe20001000000 */
[----:B------:R-:W-:Y:S02]  /*1650*/  CS2R R76, SRZ ;  /* 0x00000000004c7805 */ /* 0x000fe4000001ff00 */
[----:B------:R-:W-:Y:S02]  /*1660*/  CS2R R78, SRZ ;  /* 0x00000000004e7805 */ /* 0x000fe4000001ff00 */
[----:B------:R-:W-:Y:S02]  /*1670*/  CS2R R80, SRZ ;  /* 0x0000000000507805 */ /* 0x000fe4000001ff00 */
[----:B------:R-:W-:-:S02]  /*1680*/  CS2R R82, SRZ ;  /* 0x0000000000527805 */ /* 0x000fc4000001ff00 */
[----:B------:R-:W-:Y:S02]  /*1690*/  CS2R R84, SRZ ;  /* 0x0000000000547805 */ /* 0x000fe4000001ff00 */
[----:B------:R-:W-:Y:S01]  /*16a0*/  CS2R R86, SRZ ;  /* 0x0000000000567805 */ /* 0x000fe2000001ff00 */
[----:B------:R-:W2:Y:S02]  /*16b0*/  FENCE.VIEW.ASYNC.S ;  /* 0x00000000000073c6 */ /* 0x000ea40000000000 */
[----:B--2---:R2:W4:Y:S02]  /*16c0*/  @!UP0 SYNCS.EXCH.64 URZ, [UR8+0x6000], UR10 ;  /* 0x0060000a083f85b2 */ /* 0x0045240008000100 */
[----:B----4-:R-:W-:Y:S06]  /*16d0*/  BAR.SYNC.DEFER_BLOCKING 0x0 ;  /* 0x0000000000007b1d */ /* 0x010fec0000010000 */
[----:B------:R2:W4:Y:S01]  /*16e0*/  @!UP1 SYNCS.EXCH.64 URZ, [UR8+0x6008], UR6 ;  /* 0x00600806083f95b2 */ /* 0x0005220008000100 */
[----:B------:R-:W-:Y:S05]  /*16f0*/  @!P1 BRA `(.L_x_48) ;  /* 0x0000000800009947 */ /* 0x000fea0003800000 */
[----:B-1---5:R-:W-:Y:S02]  /*1700*/  SHF.R.U32.HI R2, RZ, 0x5, R0 ;  /* 0x00000005ff027819 */ /* 0x022fe40000011600 */
[----:B------:R-:W-:Y:S02]  /*1710*/  CS2R R88, SRZ ;  /* 0x0000000000587805 */ /* 0x000fe4000001ff00 */
[----:B------:R-:W-:Y:S02]  /*1720*/  CS2R R90, SRZ ;  /* 0x00000000005a7805 */ /* 0x000fe4000001ff00 */
[----:B------:R-:W-:Y:S02]  /*1730*/  CS2R R92, SRZ ;  /* 0x00000000005c7805 */ /* 0x000fe4000001ff00 */
[----:B------:R-:W-:Y:S02]  /*1740*/  R2UR UR32, R2 ;  /* 0x00000000022072ca */ /* 0x000fe400000e0000 */
        /* <DEDUP_REMOVED lines=61> */
[----:B------:R-:W-:Y:S01]  /*1b20*/  UMOV UR5, URZ ;  /* 0x0000003f00057c82 */ /* 0x000fe20008000000 */
[----:B------:R-:W-:-:S05]  /*1b30*/  UMOV UR18, URZ ;  /* 0x0000003f00127c82 */ /* 0x000fca0008000000 */
.L_x_50:
[----:B----4-:R-:W-:Y:S01]  /*1b40*/  BAR.SYNC.DEFER_BLOCKING 0x0 ;  /* 0x0000000000007b1d */ /* 0x010fe20000010000 */
[----:B------:R-:W-:Y:S01]  /*1b50*/  ULEA UR33, UR5, UR8, 0x3 ;  /* 0x0000000805217291 */ /* 0x000fe2000f8e183f */
[----:B------:R-:W-:Y:S01]  /*1b60*/  @!P2 IMAD.MOV.U32 R3, RZ, RZ, 0x3000 ;  /* 0x00003000ff03a424 */ /* 0x000fe200078e00ff */
[----:B------:R-:W-:Y:S01]  /*1b70*/  ELECT P0, URZ, PT ;  /* 0x00000000003f782f */ /* 0x000fe20003800000 */
[----:B------:R-:W-:Y:S01]  /*1b80*/  IMAD.U32 R2, RZ, RZ, UR4 ;  /* 0x00000004ff027e24 */ /* 0x000fe2000f8e00ff */
[----:B------:R-:W-:Y:S02]  /*1b90*/  ULEA UR16, UR5, UR8, 0xd ;  /* 0x0000000805107291 */ /* 0x000fe4000f8e683f */
[C---:B------:R-:W-:Y:S02]  /*1ba0*/  ISETP.LT.U32.AND P0, PT, R7.reuse, 0x20, P0 ;  /* 0x000000200700780c */ /* 0x040fe40000701070 */
[----:B------:R-:W-:Y:S02]  /*1bb0*/  ELECT P1, URZ, PT ;  /* 0x00000000003f782f */ /* 0x000fe40003820000 */
[----:B------:R-:W-:Y:S01]  /*1bc0*/  SHF.L.U32 R2, R2, 0x1f, RZ ;  /* 0x0000001f02027819 */ /* 0x000fe200000006ff */
[----:B------:R-:W-:Y:S01]  /*1bd0*/  ULEA UR12, UR5, UR8, 0xc ;  /* 0x00000008050c7291 */ /* 0x000fe2000f8e603f */
[----:B------:R-:W-:Y:S01]  /*1be0*/  ISETP.LT.U32.AND P1, PT, R7, 0x20, P1 ;  /* 0x000000200700780c */ /* 0x000fe20000f21070 */
[----:B------:R-:W-:-:S02]  /*1bf0*/  UMOV UR14, UR18 ;  /* 0x00000012000e7c82 */ /* 0x000fc40008000000 */
[----:B------:R-:W-:Y:S02]  /*1c00*/  UIADD3 UR12, UR12, 0x4000, URZ ;  /* 0x000040000c0c7890 */ /* 0x000fe4000fffe03f */
[----:B------:R-:W-:Y:S02]  /*1c10*/  USHF.L.U32 UR9, UR32, 0x5, URZ ;  /* 0x0000000520097899 */ /* 0x000fe4000800063f */
[----:B------:R-:W-:Y:S01]  /*1c20*/  USHF.R.U32.HI UR22, URZ, 0x4, UR12 ;  /* 0x000000043f167899 */ /* 0x000fe2000801160c */
[----:B------:R-:W-:Y:S01]  /*1c30*/  VOTEU.ANY UP0, P0 ;  /* 0x00000000003f7886 */ /* 0x000fe20000000100 */
[----:B------:R-:W-:Y:S01]  /*1c40*/  VOTEU.ANY UP2, P0 ;  /* 0x00000000003f7886 */ /* 0x000fe20000040100 */
[----:B------:R-:W-:Y:S01]  /*1c50*/  ULOP3.LUT UR9, UR9, 0x80, URZ, 0xc0, !UPT ;  /* 0x0000008009097892 */ /* 0x000fe2000f8ec03f */
[----:B------:R1:W-:Y:S01]  /*1c60*/  @!P2 SYNCS.ARRIVE.TRANS64 RZ, [UR33+0x6000], R3 ;  /* 0x00600003ffffa9a7 */ /* 0x0003e20008000021 */
[----:B------:R4:W-:Y:S06]  /*1c70*/  MEMBAR.ALL.CTA ;  /* 0x0000000000007992 */ /* 0x0009ec0000008000 */
[----:B----4-:R-:W4:Y:S01]  /*1c80*/  FENCE.VIEW.ASYNC.S ;  /* 0x00000000000073c6 */ /* 0x010f220000000000 */
[----:B------:R-:W-:Y:S01]  /*1c90*/  @UP0 UIADD3 UR17, UR33, 0x6000, URZ ;  /* 0x0000600021110890 */ /* 0x000fe2000fffe03f */
[----:B--2---:R-:W-:Y:S01]  /*1ca0*/  @UP0 UMOV UR6, UR24 ;  /* 0x0000001800060c82 */ /* 0x004fe20008000000 */
[----:B------:R-:W-:Y:S01]  /*1cb0*/  @UP0 UMOV UR7, UR25 ;  /* 0x0000001900070c82 */ /* 0x000fe20008000000 */
[----:B----4-:R-:W-:Y:S01]  /*1cc0*/  VOTEU.ANY UP1, P1 ;  /* 0x00000000003f7886 */ /* 0x010fe20000820100 */
[----:B------:R-:W-:Y:S01]  /*1cd0*/  VOTEU.ANY UP3, P1 ;  /* 0x00000000003f7886 */ /* 0x000fe20000860100 */
[----:B------:R-:W-:-:S02]  /*1ce0*/  ULEA.HI UR9, UR16, UR9, URZ, 0x1c ;  /* 0x0000000910097291 */ /* 0x000fc4000f8fe03f */
[----:B------:R-:W-:Y:S02]  /*1cf0*/  USGXT.U32 UR22, UR22, 0xe ;  /* 0x0000000e1616789a */ /* 0x000fe40008000000 */
[----:B------:R-:W-:Y:S01]  /*1d00*/  @UP1 UIADD3 UR13, UR33, 0x6000, URZ ;  /* 0x00006000210d1890 */ /* 0x000fe2000fffe03f */
[----:B------:R-:W-:Y:S01]  /*1d10*/  @UP1 UMOV UR10, UR26 ;  /* 0x0000001a000a1c82 */ /* 0x000fe20008000000 */
[----:B------:R-:W-:Y:S01]  /*1d20*/  @UP1 UMOV UR11, UR27 ;  /* 0x0000001b000b1c82 */ /* 0x000fe20008000000 */
[----:B------:R-:W-:Y:S01]  /*1d30*/  ULOP3.LUT UR9, UR9, 0x3fff, URZ, 0xc0, !UPT ;  /* 0x00003fff09097892 */ /* 0x000fe2000f8ec03f */
[----:B------:R-:W-:Y:S01]  /*1d40*/  UMOV UR23, 0xc0000010 ;  /* 0xc000001000177882 */ /* 0x000fe20000000000 */
[----:B------:R-:W-:-:S05]  /*1d50*/  UMOV UR21, 0xc0000010 ;  /* 0xc000001000157882 */ /* 0x000fca0000000000 */
[----:B------:R-:W-:Y:S01]  /*1d60*/  UMOV UR20, UR9 ;  /* 0x0000000900147c82 */ /* 0x000fe20008000000 */
[----:B------:R-:W-:Y:S06]  /*1d70*/  BAR.SYNC.DEFER_BLOCKING 0x0 ;  /* 0x0000000000007b1d */ /* 0x000fec0000010000 */
[----:B------:R1:W-:Y:S02]  /*1d80*/  @UP2 UTMALDG.2D [UR16], [UR6] ;  /* 0x00000010060025b4 */ /* 0x0003e40008008000 */
[----:B------:R-:W-:Y:S06]  /*1d90*/  BAR.SYNC.DEFER_BLOCKING 0x0 ;  /* 0x0000000000007b1d */ /* 0x000fec0000010000 */
[----:B------:R1:W-:Y:S02]  /*1da0*/  @UP3 UTMALDG.2D [UR12], [UR10] ;  /* 0x0000000c0a0035b4 */ /* 0x0003e40008008000 */
[----:B------:R-:W-:Y:S06]  /*1db0*/  BAR.SYNC.DEFER_BLOCKING 0x0 ;  /* 0x0000000000007b1d */ /* 0x000fec0000010000 */
[----:B------:R-:W2:Y:S02]  /*1dc0*/  SYNCS.PHASECHK.TRANS64.TRYWAIT P0, [UR33+0x6000], R2 ;  /* 0x00600002ff0075a7 */ /* 0x000ea40008000161 */
[----:B-12---:R-:W-:Y:S05]  /*1dd0*/  @!P0 BRA `(.L_x_49) ;  /* 0x0000000800dc8947 */ /* 0x006fea0003800000 */
.L_x_51:
[----:B------:R-:W1:Y:S01]  /*1de0*/  LDC R2, c[0x0][0x230] ;  /* 0x00008c00ff027b82 */ /* 0x000e620000000800 */
[----:B------:R-:W-:Y:S02]  /*1df0*/  WARPGROUP.DEPBAR.LE gsb0, 0x0 ;  /* 0x00008000000079c5 */ /* 0x000fe40000010000 */
[----:B------:R-:W-:Y:S01]  /*1e00*/  WARPGROUP.ARRIVE ;  /* 0x00000000000079c5 */ /* 0x000fe20000000000 */
[----:B------:R-:W-:Y:S02]  /*1e10*/  UIADD3 UR18, UR18, 0x20, URZ ;  /* 0x0000002012127890 */ /* 0x000fe4000fffe03f */
[----:B------:R-:W-:Y:S01]  /*1e20*/  UIADD3 UR5, UR5, 0x1, URZ ;  /* 0x0000000105057890 */ /* 0x000fe2000fffe03f */
[----:B------:R-:W-:Y:S02]  /*1e30*/  UMOV UR6, UR9 ;  /* 0x0000000900067c82 */ /* 0x000fe40008000000 */
[----:B------:R-:W-:Y:S01]  /*1e40*/  QGMMA.64x128x32.F32.E4M3.E4M3 R88, gdesc[UR20], R88 ;  /* 0x01e00000145879f3 */ /* 0x000fe20008700858 */
[----:B------:R-:W-:Y:S01]  /*1e50*/  UMOV UR20, 0xffffff00 ;  /* 0xffffff0000147882 */ /* 0x000fe20000000000 */
[----:B------:R-:W-:Y:S01]  /*1e60*/  UMOV UR21, 0x3fffffef ;  /* 0x3fffffef00157882 */ /* 0x000fe20000000000 */
[----:B------:R-:W-:Y:S01]  /*1e70*/  UMOV UR7, URZ ;  /* 0x0000003f00077c82 */ /* 0x000fe20008000000 */
[----:B------:R-:W-:-:S02]  /*1e80*/  UISETP.NE.U32.AND UP0, UPT, UR5, 0x2, UPT ;  /* 0x000000020500788c */ /* 0x000fc4000bf05070 */
[----:B------:R-:W-:Y:S02]  /*1e90*/  UIADD3.64 UR20, UR6, -UR20, URZ ;  /* 0x8000001406147297 */ /* 0x000fe4000fffe03f */
[----:B------:R-:W-:Y:S02]  /*1ea0*/  USEL UR6, URZ, 0x1, UP0 ;  /* 0x000000013f067887 */ /* 0x000fe40008000000 */
[----:B------:R-:W-:Y:S02]  /*1eb0*/  USEL UR5, UR5, URZ, UP0 ;  /* 0x0000003f05057287 */ /* 0x000fe40008000000 */
[----:B------:R-:W-:Y:S01]  /*1ec0*/  ULOP3.LUT UR4, UR4, UR6, URZ, 0x3c, !UPT ;  /* 0x0000000604047292 */ /* 0x000fe2000f8e3c3f */
[----:B-1----:R-:W-:Y:S02]  /*1ed0*/  ISETP.LE.AND P0, PT, R2, UR18, PT ;  /* 0x0000001202007c0c */ /* 0x002fe4000bf03270 */
[----:B------:R-:W-:Y:S11]  /*1ee0*/  QGMMA.64x128x32.F32.E4M3.E4M3 R24, gdesc[UR20], R24, gsb0 ;  /* 0x01e00000141879f3 */ /* 0x000ff60008000818 */
[----:B------:R-:W-:Y:S05]  /*1ef0*/  @!P0 BRA `(.L_x_50) ;  /* 0xfffffffc00108947 */ /* 0x000fea000383ffff */
.L_x_48:
[----:B------:R-:W-:Y:S02]  /*1f00*/  WARPGROUP.DEPBAR.LE gsb0, 0x0 ;  /* 0x00008000000079c5 */ /* 0x000fe40000010000 */
[----:B----4-:R-:W-:Y:S01]  /*1f10*/  BAR.SYNC.DEFER_BLOCKING 0x0 ;  /* 0x0000000000007b1d */ /* 0x010fe20000010000 */
[C---:B-1---5:R-:W-:Y:S01]  /*1f20*/  IMAD.SHL.U32 R2, R0.reuse, 0x40, RZ ;  /* 0x0000004000027824 */ /* 0x062fe200078e00ff */
[C---:B------:R-:W-:Y:S01]  /*1f30*/  LOP3.LUT R3, R0.reuse, 0x1c, RZ, 0xc0, !PT ;  /* 0x0000001c00037812 */ /* 0x040fe200078ec0ff */
[----:B---3--:R-:W-:Y:S01]  /*1f40*/  IMAD.SHL.U32 R4, R0, 0x2, RZ ;  /* 0x0000000200047824 */ /* 0x008fe200078e00ff */
[----:B------:R-:W-:Y:S02]  /*1f50*/  ELECT P0, URZ, PT ;  /* 0x00000000003f782f */ /* 0x000fe40003800000 */
[----:B------:R-:W-:Y:S01]  /*1f60*/  F2FP.SATFINITE.E4M3.F32.PACK_AB_MERGE_C R88, R89, R88, RZ ;  /* 0x000000585958723e */ /* 0x000fe200048070ff */
[----:B------:R-:W-:Y:S01]  /*1f70*/  UMOV UR9, UR15 ;  /* 0x0000000f00097c82 */ /* 0x000fe20008000000 */
[----:B------:R-:W-:Y:S01]  /*1f80*/  LOP3.LUT R2, R2, 0x3800, RZ, 0xc0, !PT ;  /* 0x0000380002027812 */ /* 0x000fe200078ec0ff */
[----:B--2---:R-:W-:Y:S01]  /*1f90*/  UMOV UR10, UR19 ;  /* 0x00000013000a7c82 */ /* 0x004fe20008000000 */
[----:B------:R-:W-:-:S02]  /*1fa0*/  LOP3.LUT R4, R4, 0x6, RZ, 0xc0, !PT ;  /* 0x0000000604047812 */ /* 0x000fc400078ec0ff */
[----:B------:R-:W-:Y:S01]  /*1fb0*/  F2FP.SATFINITE.E4M3.F32.PACK_AB_MERGE_C R90, R91, R90, RZ ;  /* 0x0000005a5b5a723e */ /* 0x000fe200048070ff */
[----:B------:R-:W-:Y:S01]  /*1fc0*/  IMAD R2, R3, 0x20, R2 ;  /* 0x0000002003027824 */ /* 0x000fe200078e0202 */
[----:B------:R-:W-:Y:S01]  /*1fd0*/  F2FP.SATFINITE.E4M3.F32.PACK_AB_MERGE_C R92, R93, R92, RZ ;  /* 0x0000005c5d5c723e */ /* 0x000fe200048070ff */
[----:B------:R-:W-:Y:S01]  /*1fe0*/  IMAD R3, R3, 0x4, R4 ;  /* 0x0000000403037824 */ /* 0x000fe200078e0204 */
[----:B------:R-:W-:Y:S02]  /*1ff0*/  F2FP.SATFINITE.E4M3.F32.PACK_AB_MERGE_C R94, R95, R94, RZ ;  /* 0x0000005e5f5e723e */ /* 0x000fe400048070ff */
[----:B------:R-:W-:Y:S01]  /*2000*/  F2FP.SATFINITE.E4M3.F32.PACK_AB_MERGE_C R24, R25, R24, RZ ;  /* 0x000000181918723e */ /* 0x000fe200048070ff */
[----:B------:R-:W-:Y:S01]  /*2010*/  IMAD.IADD R3, R2, 0x1, R3 ;  /* 0x0000000102037824 */ /* 0x000fe200078e0203 */
[----:B------:R-:W-:Y:S02]  /*2020*/  F2FP.SATFINITE.E4M3.F32.PACK_AB_MERGE_C R26, R27, R26, RZ ;  /* 0x0000001a1b1a723e */ /* 0x000fe400048070ff */
[----:B------:R-:W-:-:S02]  /*2030*/  F2FP.SATFINITE.E4M3.F32.PACK_AB_MERGE_C R28, R29, R28, RZ ;  /* 0x0000001c1d1c723e */ /* 0x000fc400048070ff */
[----:B------:R-:W-:Y:S01]  /*2040*/  F2FP.SATFINITE.E4M3.F32.PACK_AB_MERGE_C R30, R31, R30, RZ ;  /* 0x0000001e1f1e723e */ /* 0x000fe200048070ff */
[----:B------:R-:W1:Y:S02]  /*2050*/  @!P2 SYNCS.CCTL.IV [UR8+0x6000] ;  /* 0x00600000ff00a9b1 */ /* 0x000e640008000008 */
[----:B-1----:R-:W-:Y:S01]  /*2060*/  BAR.SYNC.DEFER_BLOCKING 0x0 ;  /* 0x0000000000007b1d */ /* 0x002fe20000010000 */
[----:B------:R-:W-:Y:S02]  /*2070*/  F2FP.SATFINITE.E4M3.F32.PACK_AB_MERGE_C R96, R97, R96, RZ ;  /* 0x000000606160723e */ /* 0x000fe400048070ff */
[----:B------:R-:W-:Y:S02]  /*2080*/  F2FP.SATFINITE.E4M3.F32.PACK_AB_MERGE_C R98, R99, R98, RZ ;  /* 0x000000626362723e */ /* 0x000fe400048070ff */
[----:B------:R-:W-:Y:S02]  /*2090*/  F2FP.SATFINITE.E4M3.F32.PACK_AB_MERGE_C R100, R101, R100, RZ ;  /* 0x000000646564723e */ /* 0x000fe400048070ff */
[----:B------:R-:W-:-:S02]  /*20a0*/  F2FP.SATFINITE.E4M3.F32.PACK_AB_MERGE_C R102, R103, R102, RZ ;  /* 0x000000666766723e */ /* 0x000fc400048070ff */
[----:B------:R-:W-:Y:S02]  /*20b0*/  F2FP.SATFINITE.E4M3.F32.PACK_AB_MERGE_C R32, R33, R32, RZ ;  /* 0x000000202120723e */ /* 0x000fe400048070ff */
[----:B------:R-:W-:Y:S02]  /*20c0*/  F2FP.SATFINITE.E4M3.F32.PACK_AB_MERGE_C R34, R35, R34, RZ ;  /* 0x000000222322723e */ /* 0x000fe400048070ff */
[----:B------:R-:W-:Y:S02]  /*20d0*/  F2FP.SATFINITE.E4M3.F32.PACK_AB_MERGE_C R36, R37, R36, RZ ;  /* 0x000000242524723e */ /* 0x000fe400048070ff */
[----:B------:R-:W-:Y:S02]  /*20e0*/  F2FP.SATFINITE.E4M3.F32.PACK_AB_MERGE_C R38, R39, R38, RZ ;  /* 0x000000262726723e */ /* 0x000fe400048070ff */
[----:B------:R-:W-:Y:S02]  /*20f0*/  ISETP.LT.U32.AND P0, PT, R7, 0x20, P0 ;  /* 0x000000200700780c */ /* 0x000fe40000701070 */
[----:B------:R-:W-:-:S02]  /*2100*/  LOP3.LUT R5, R3, 0x10, RZ, 0x3c, !PT ;  /* 0x0000001003057812 */ /* 0x000fc400078e3cff */
[----:B------:R-:W-:Y:S02]  /*2110*/  F2FP.SATFINITE.E4M3.F32.PACK_AB_MERGE_C R104, R105, R104, RZ ;  /* 0x000000686968723e */ /* 0x000fe400048070ff */
[----:B------:R-:W-:Y:S01]  /*2120*/  F2FP.SATFINITE.E4M3.F32.PACK_AB_MERGE_C R106, R107, R106, RZ ;  /* 0x0000006a6b6a723e */ /* 0x000fe200048070ff */
[----:B------:R-:W1:Y:S02]  /*2130*/  @!P2 SYNCS.CCTL.IV [UR8+0x6008] ;  /* 0x00600800ff00a9b1 */ /* 0x000e640008000008 */
[----:B-1----:R-:W-:Y:S01]  /*2140*/  BAR.SYNC.DEFER_BLOCKING 0x0 ;  /* 0x0000000000007b1d */ /* 0x002fe20000010000 */
[----:B------:R-:W-:Y:S02]  /*2150*/  F2FP.SATFINITE.E4M3.F32.PACK_AB_MERGE_C R108, R109, R108, RZ ;  /* 0x0000006c6d6c723e */ /* 0x000fe400048070ff */
[----:B------:R-:W-:Y:S02]  /*2160*/  F2FP.SATFINITE.E4M3.F32.PACK_AB_MERGE_C R110, R111, R110, RZ ;  /* 0x0000006e6f6e723e */ /* 0x000fe400048070ff */
[----:B------:R-:W-:Y:S01]  /*2170*/  F2FP.SATFINITE.E4M3.F32.PACK_AB_MERGE_C R40, R41, R40, RZ ;  /* 0x000000282928723e */ /* 0x000fe200048070ff */
[----:B------:R-:W-:Y:S01]  /*2180*/  VOTEU.ANY UP0, P0 ;  /* 0x00000000003f7886 */ /* 0x000fe20000000100 */
[----:B------:R-:W-:Y:S01]  /*2190*/  F2FP.SATFINITE.E4M3.F32.PACK_AB_MERGE_C R42, R43, R42, RZ ;  /* 0x0000002a2b2a723e */ /* 0x000fe200048070ff */
[----:B------:R-:W-:Y:S01]  /*21a0*/  VOTEU.ANY UP1, P0 ;  /* 0x00000000003f7886 */ /* 0x000fe20000020100 */
[----:B------:R-:W-:-:S02]  /*21b0*/  F2FP.SATFINITE.E4M3.F32.PACK_AB_MERGE_C R44, R45, R44, RZ ;  /* 0x0000002c2d2c723e */ /* 0x000fc400048070ff */
[----:B------:R-:W-:Y:S01]  /*21c0*/  F2FP.SATFINITE.E4M3.F32.PACK_AB_MERGE_C R46, R47, R46, RZ ;  /* 0x0000002e2f2e723e */ /* 0x000fe200048070ff */
[----:B------:R-:W-:Y:S01]  /*21d0*/  @UP0 UMOV UR6, UR28 ;  /* 0x0000001c00060c82 */ /* 0x000fe20008000000 */
[----:B------:R-:W-:Y:S01]  /*21e0*/  LOP3.LUT R7, R3, 0x20, RZ, 0x3c, !PT ;  /* 0x0000002003077812 */ /* 0x000fe200078e3cff */
[----:B------:R-:W-:Y:S01]  /*21f0*/  @UP0 UMOV UR7, UR29 ;  /* 0x0000001d00070c82 */ /* 0x000fe20008000000 */
[----:B------:R-:W-:Y:S02]  /*2200*/  F2FP.SATFINITE.E4M3.F32.PACK_AB_MERGE_C R112, R113, R112, RZ ;  /* 0x000000707170723e */ /* 0x000fe400048070ff */
[----:B------:R-:W-:Y:S02]  /*2210*/  F2FP.SATFINITE.E4M3.F32.PACK_AB_MERGE_C R114, R115, R114, RZ ;  /* 0x000000727372723e */ /* 0x000fe400048070ff */
[----:B------:R-:W-:Y:S02]  /*2220*/  F2FP.SATFINITE.E4M3.F32.PACK_AB_MERGE_C R116, R117, R116, RZ ;  /* 0x000000747574723e */ /* 0x000fe400048070ff */
[----:B------:R-:W-:-:S02]  /*2230*/  F2FP.SATFINITE.E4M3.F32.PACK_AB_MERGE_C R118, R119, R118, RZ ;  /* 0x000000767776723e */ /* 0x000fc400048070ff */
[----:B------:R-:W-:Y:S01]  /*2240*/  F2FP.SATFINITE.E4M3.F32.PACK_AB_MERGE_C R48, R49, R48, RZ ;  /* 0x000000303130723e */ /* 0x000fe200048070ff */
[----:B------:R-:W-:Y:S01]  /*2250*/  STS.U16 [R3+UR8], R88 ;  /* 0x0000005803007988 */ /* 0x000fe20008000408 */
[----:B------:R-:W-:Y:S02]  /*2260*/  F2FP.SATFINITE.E4M3.F32.PACK_AB_MERGE_C R50, R51, R50, RZ ;  /* 0x000000323332723e */ /* 0x000fe400048070ff */
[----:B------:R-:W-:Y:S01]  /*2270*/  F2FP.SATFINITE.E4M3.F32.PACK_AB_MERGE_C R52, R53, R52, RZ ;  /* 0x000000343534723e */ /* 0x000fe200048070ff */
[----:B------:R-:W-:Y:S01]  /*2280*/  STS.U16 [R3+UR8+0x400], R90 ;  /* 0x0004005a03007988 */ /* 0x000fe20008000408 */
[----:B------:R-:W-:Y:S02]  /*2290*/  F2FP.SATFINITE.E4M3.F32.PACK_AB_MERGE_C R54, R55, R54, RZ ;  /* 0x000000363736723e */ /* 0x000fe400048070ff */
[----:B------:R-:W-:Y:S01]  /*22a0*/  LOP3.LUT R9, R3, 0x30, RZ, 0x3c, !PT ;  /* 0x0000003003097812 */ /* 0x000fe200078e3cff */
[----:B------:R-:W-:Y:S01]  /*22b0*/  STS.U16 [R3+UR8+0x8], R92 ;  /* 0x0000085c03007988 */ /* 0x000fe20008000408 */
[----:B------:R-:W-:-:S02]  /*22c0*/  F2FP.SATFINITE.E4M3.F32.PACK_AB_MERGE_C R120, R121, R120, RZ ;  /* 0x000000787978723e */ /* 0x000fc400048070ff */
[----:B------:R-:W-:Y:S01]  /*22d0*/  F2FP.SATFINITE.E4M3.F32.PACK_AB_MERGE_C R122, R123, R122, RZ ;  /* 0x0000007a7b7a723e */ /* 0x000fe200048070ff */
[----:B------:R-:W-:Y:S01]  /*22e0*/  STS.U16 [R3+UR8+0x408], R94 ;  /* 0x0004085e03007988 */ /* 0x000fe20008000408 */
[----:B------:R-:W-:Y:S02]  /*22f0*/  F2FP.SATFINITE.E4M3.F32.PACK_AB_MERGE_C R124, R125, R124, RZ ;  /* 0x0000007c7d7c723e */ /* 0x000fe400048070ff */
[----:B------:R-:W-:Y:S01]  /*2300*/  F2FP.SATFINITE.E4M3.F32.PACK_AB_MERGE_C R126, R127, R126, RZ ;  /* 0x0000007e7f7e723e */ /* 0x000fe200048070ff */
[----:B------:R-:W-:Y:S01]  /*2310*/  STS.U16 [R3+UR8+0x4000], R24 ;  /* 0x0040001803007988 */ /* 0x000fe20008000408 */
[----:B------:R-:W-:Y:S02]  /*2320*/  F2FP.SATFINITE.E4M3.F32.PACK_AB_MERGE_C R56, R57, R56, RZ ;  /* 0x000000383938723e */ /* 0x000fe400048070ff */
[----:B------:R-:W-:Y:S01]  /*2330*/  F2FP.SATFINITE.E4M3.F32.PACK_AB_MERGE_C R58, R59, R58, RZ ;  /* 0x0000003a3b3a723e */ /* 0x000fe200048070ff */
        /* <DEDUP_REMOVED lines=9> */
[----:B------:R-:W-:Y:S01]  /*23d0*/  STS.U16 [R5+UR8], R96 ;  /* 0x0000006005007988 */ /* 0x000fe20008000408 */
        /* <DEDUP_REMOVED lines=20> */
[----:B------:R1:W-:Y:S01]  /*2520*/  STS.U16 [R5+UR8+0x4408], R38 ;  /* 0x0044082605007988 */ /* 0x0003e20008000408 */
[----:B------:R-:W-:Y:S02]  /*2530*/  F2FP.SATFINITE.E4M3.F32.PACK_AB_MERGE_C R148, R149, R148, RZ ;  /* 0x000000949594723e */ /* 0x000fe400048070ff */
[----:B------:R-:W-:Y:S01]  /*2540*/  F2FP.SATFINITE.E4M3.F32.PACK_AB_MERGE_C R150, R151, R150, RZ ;  /* 0x000000969796723e */ /* 0x000fe200048070ff */
[----:B------:R-:W-:Y:S01]  /*2550*/  STS.U16 [R7+UR8], R104 ;  /* 0x0000006807007988 */ /* 0x000fe20008000408 */
[----:B------:R-:W-:Y:S02]  /*2560*/  F2FP.SATFINITE.E4M3.F32.PACK_AB_MERGE_C R80, R81, R80, RZ ;  /* 0x000000505150723e */ /* 0x000fe400048070ff */
[----:B------:R-:W-:Y:S01]  /*2570*/  F2FP.SATFINITE.E4M3.F32.PACK_AB_MERGE_C R82, R83, R82, RZ ;  /* 0x000000525352723e */ /* 0x000fe200048070ff */
[----:B------:R-:W-:Y:S01]  /*2580*/  STS.U16 [R7+UR8+0x400], R106 ;  /* 0x0004006a07007988 */ /* 0x000fe20008000408 */
[----:B------:R-:W-:-:S02]  /*2590*/  F2FP.SATFINITE.E4M3.F32.PACK_AB_MERGE_C R84, R85, R84, RZ ;  /* 0x000000545554723e */ /* 0x000fc400048070ff */
[----:B-1----:R-:W-:Y:S01]  /*25a0*/  LOP3.LUT R5, R3, 0x40, RZ, 0x3c, !PT ;  /* 0x0000004003057812 */ /* 0x002fe200078e3cff */
[----:B------:R-:W-:Y:S01]  /*25b0*/  STS.U16 [R7+UR8+0x8], R108 ;  /* 0x0000086c07007988 */ /* 0x000fe20008000408 */
[----:B------:R-:W-:-:S03]  /*25c0*/  F2FP.SATFINITE.E4M3.F32.PACK_AB_MERGE_C R86, R87, R86, RZ ;  /* 0x000000565756723e */ /* 0x000fc600048070ff */
[----:B------:R-:W-:Y:S04]  /*25d0*/  STS.U16 [R7+UR8+0x408], R110 ;  /* 0x0004086e07007988 */ /* 0x000fe80008000408 */
[----:B------:R-:W-:Y:S04]  /*25e0*/  STS.U16 [R7+UR8+0x4000], R40 ;  /* 0x0040002807007988 */ /* 0x000fe80008000408 */
[----:B------:R-:W-:Y:S04]  /*25f0*/  STS.U16 [R7+UR8+0x4400], R42 ;  /* 0x0044002a07007988 */ /* 0x000fe80008000408 */
[----:B------:R-:W-:Y:S04]  /*2600*/  STS.U16 [R7+UR8+0x4008], R44 ;  /* 0x0040082c07007988 */ /* 0x000fe80008000408 */
[----:B------:R1:W-:Y:S04]  /*2610*/  STS.U16 [R7+UR8+0x4408], R46 ;  /* 0x0044082e07007988 */ /* 0x0003e80008000408 */
[----:B------:R-:W-:Y:S04]  /*2620*/  STS.U16 [R9+UR8], R112 ;  /* 0x0000007009007988 */ /* 0x000fe80008000408 */
[----:B------:R-:W-:Y:S01]  /*2630*/  STS.U16 [R9+UR8+0x400], R114 ;  /* 0x0004007209007988 */ /* 0x000fe20008000408 */
[----:B-1----:R-:W-:-:S03]  /*2640*/  LOP3.LUT R7, R3, 0x50, RZ, 0x3c, !PT ;  /* 0x0000005003077812 */ /* 0x002fc600078e3cff */
[----:B------:R-:W-:Y:S04]  /*2650*/  STS.U16 [R9+UR8+0x8], R116 ;  /* 0x0000087409007988 */ /* 0x000fe80008000408 */
[----:B------:R-:W-:Y:S04]  /*2660*/  STS.U16 [R9+UR8+0x408], R118 ;  /* 0x0004087609007988 */ /* 0x000fe80008000408 */
[----:B------:R-:W-:Y:S04]  /*2670*/  STS.U16 [R9+UR8+0x4000], R48 ;  /* 0x0040003009007988 */ /* 0x000fe80008000408 */
[----:B------:R-:W-:Y:S04]  /*2680*/  STS.U16 [R9+UR8+0x4400], R50 ;  /* 0x0044003209007988 */ /* 0x000fe80008000408 */
[----:B------:R-:W-:Y:S04]  /*2690*/  STS.U16 [R9+UR8+0x4008], R52 ;  /* 0x0040083409007988 */ /* 0x000fe80008000408 */
[----:B------:R1:W-:Y:S04]  /*26a0*/  STS.U16 [R9+UR8+0x4408], R54 ;  /* 0x0044083609007988 */ /* 0x0003e80008000408 */
[----:B------:R-:W-:Y:S04]  /*26b0*/  STS.U16 [R5+UR8], R120 ;  /* 0x0000007805007988 */ /* 0x000fe80008000408 */
[----:B------:R-:W-:Y:S01]  /*26c0*/  STS.U16 [R5+UR8+0x400], R122 ;  /* 0x0004007a05007988 */ /* 0x000fe20008000408 */
[----:B-1----:R-:W-:-:S02]  /*26d0*/  LOP3.LUT R9, R3, 0x60, RZ, 0x3c, !PT ;  /* 0x0000006003097812 */ /* 0x002fc400078e3cff */
[----:B------:R-:W-:Y:S01]  /*26e0*/  LOP3.LUT R3, R3, 0x70, RZ, 0x3c, !PT ;  /* 0x0000007003037812 */ /* 0x000fe200078e3cff */
[----:B------:R-:W-:Y:S04]  /*26f0*/  STS.U16 [R5+UR8+0x8], R124 ;  /* 0x0000087c05007988 */ /* 0x000fe80008000408 */
[----:B------:R-:W-:Y:S04]  /*2700*/  STS.U16 [R5+UR8+0x408], R126 ;  /* 0x0004087e05007988 */ /* 0x000fe80008000408 */
[----:B------:R-:W-:Y:S04]  /*2710*/  STS.U16 [R5+UR8+0x4000], R56 ;  /* 0x0040003805007988 */ /* 0x000fe80008000408 */
[----:B------:R-:W-:Y:S04]  /*2720*/  STS.U16 [R5+UR8+0x4400], R58 ;  /* 0x0044003a05007988 */ /* 0x000fe80008000408 */
[----:B------:R-:W-:Y:S04]  /*2730*/  STS.U16 [R5+UR8+0x4008], R60 ;  /* 0x0040083c05007988 */ /* 0x000fe80008000408 */
[----:B------:R-:W-:Y:S04]  /*2740*/  STS.U16 [R5+UR8+0x4408], R62 ;  /* 0x0044083e05007988 */ /* 0x000fe80008000408 */
[----:B------:R-:W-:Y:S04]  /*2750*/  STS.U16 [R7+UR8], R128 ;  /* 0x0000008007007988 */ /* 0x000fe80008000408 */
[----:B------:R-:W-:Y:S04]  /*2760*/  STS.U16 [R7+UR8+0x400], R130 ;  /* 0x0004008207007988 */ /* 0x000fe80008000408 */
        /* <DEDUP_REMOVED lines=21> */
[----:B------:R-:W-:Y:S01]  /*28c0*/  STS.U16 [R3+UR8+0x4408], R86 ;  /* 0x0044085603007988 */ /* 0x000fe20008000408 */
[----:B------:R1:W-:Y:S06]  /*28d0*/  MEMBAR.ALL.CTA ;  /* 0x0000000000007992 */ /* 0x0003ec0000008000 */
[----:B-1----:R-:W1:Y:S02]  /*28e0*/  FENCE.VIEW.ASYNC.S ;  /* 0x00000000000073c6 */ /* 0x002e640000000000 */
[----:B-1----:R-:W-:Y:S06]  /*28f0*/  BAR.SYNC.DEFER_BLOCKING 0x0 ;  /* 0x0000000000007b1d */ /* 0x002fec0000010000 */
[----:B------:R1:W-:Y:S01]  /*2900*/  @UP1 UTMASTG.2D [UR8], [UR6] ;  /* 0x00000008060013b5 */ /* 0x0003e20008008000 */
[----:B------:R0:W-:Y:S01]  /*2910*/  UTMACMDFLUSH ;  /* 0x00000000000079b7 */ /* 0x0001e20000000000 */
[----:B------:R-:W-:-:S04]  /*2920*/  DEPBAR.LE SB0, 0x0 ;  /* 0x000080000000791a */ /* 0x000fc80000000000 */
[----:B------:R-:W-:Y:S06]  /*2930*/  BAR.SYNC.DEFER_BLOCKING 0x0 ;  /* 0x0000000000007b1d */ /* 0x000fec0000010000 */
[----:B-1----:R-:W-:Y:S05]  /*2940*/  EXIT ;  /* 0x000000000000794d */ /* 0x002fea0003800000 */
.L_x_49:
[----:B------:R-:W1:Y:S02]  /*2950*/  SYNCS.PHASECHK.TRANS64.TRYWAIT P0, [UR33+0x6000], R2 ;  /* 0x00600002ff0075a7 */ /* 0x000e640008000161 */
[----:B-1----:R-:W-:Y:S05]  /*2960*/  @!P0 BRA `(.L_x_49) ;  /* 0xfffffffc00f88947 */ /* 0x002fea000383ffff */
[----:B------:R-:W-:Y:S05]  /*2970*/  BRA `(.L_x_51) ;  /* 0xfffffff400187947 */ /* 0x000fea000383ffff */
.L_x_52:
[----:B------:R-:W-:-:S00]  /*2980*/  BRA `(.L_x_52) ;  /* 0xfffffffc00fc7947 */ /* 0x000fc0000383ffff */
[----:B------:R-:W-:-:S00]  /*2990*/  NOP ;  /* 0x0000000000007918 */ /* 0x000fc00000000000 */
        /* <DEDUP_REMOVED lines=14> */
.L_x_53:


//--------------------- .nv.shared.gluon_wgmma    --------------------------
	.section	.nv.shared.gluon_wgmma,"aw",@nobits
	.sectionflags	@""
	.align	16
	.zero		1024


//--------------------- .nv.shared.reserved.0     --------------------------
	.section	.nv.shared.reserved.0,"aw",@nobits
	.weak		__nv_reservedSMEM_offset_0_alias
	.size		__nv_reservedSMEM_offset_0_alias, 0, 0
	.other		__nv_reservedSMEM_offset_0_alias,@"STO_CUDA_RESERVED_SHARED STV_DEFAULT"
__nv_reservedSMEM_offset_0_alias:
	.zero		0


//--------------------- .nv.constant0.gluon_wgmma --------------------------
	.section	.nv.constant0.gluon_wgmma,"a",@progbits
	.sectionflags	@""
	.align	4
.nv.constant0.gluon_wgmma:
	.zero		608


//--------------------- SYMBOLS --------------------------

	.type		.nv.reservedSmem.offset0,@object
	.size		.nv.reservedSmem.offset0,0x4
